//
// Generated by NVIDIA NVVM Compiler
//
// Compiler Build ID: CL-36424714
// Cuda compilation tools, release 13.0, V13.0.88
// Based on NVVM 20.0.0
//

.version 9.0
.target sm_100
.address_size 64

	// .globl	_Z23hebbian_backward_kernelPKfS0_S0_S0_S0_S0_PfS1_S1_S1_S1_ii
.extern .shared .align 16 .b8 smem[];

.visible .entry _Z23hebbian_backward_kernelPKfS0_S0_S0_S0_S0_PfS1_S1_S1_S1_ii(
	.param .u64 .ptr .align 1 _Z23hebbian_backward_kernelPKfS0_S0_S0_S0_S0_PfS1_S1_S1_S1_ii_param_0,
	.param .u64 .ptr .align 1 _Z23hebbian_backward_kernelPKfS0_S0_S0_S0_S0_PfS1_S1_S1_S1_ii_param_1,
	.param .u64 .ptr .align 1 _Z23hebbian_backward_kernelPKfS0_S0_S0_S0_S0_PfS1_S1_S1_S1_ii_param_2,
	.param .u64 .ptr .align 1 _Z23hebbian_backward_kernelPKfS0_S0_S0_S0_S0_PfS1_S1_S1_S1_ii_param_3,
	.param .u64 .ptr .align 1 _Z23hebbian_backward_kernelPKfS0_S0_S0_S0_S0_PfS1_S1_S1_S1_ii_param_4,
	.param .u64 .ptr .align 1 _Z23hebbian_backward_kernelPKfS0_S0_S0_S0_S0_PfS1_S1_S1_S1_ii_param_5,
	.param .u64 .ptr .align 1 _Z23hebbian_backward_kernelPKfS0_S0_S0_S0_S0_PfS1_S1_S1_S1_ii_param_6,
	.param .u64 .ptr .align 1 _Z23hebbian_backward_kernelPKfS0_S0_S0_S0_S0_PfS1_S1_S1_S1_ii_param_7,
	.param .u64 .ptr .align 1 _Z23hebbian_backward_kernelPKfS0_S0_S0_S0_S0_PfS1_S1_S1_S1_ii_param_8,
	.param .u64 .ptr .align 1 _Z23hebbian_backward_kernelPKfS0_S0_S0_S0_S0_PfS1_S1_S1_S1_ii_param_9,
	.param .u64 .ptr .align 1 _Z23hebbian_backward_kernelPKfS0_S0_S0_S0_S0_PfS1_S1_S1_S1_ii_param_10,
	.param .u32 _Z23hebbian_backward_kernelPKfS0_S0_S0_S0_S0_PfS1_S1_S1_S1_ii_param_11,
	.param .u32 _Z23hebbian_backward_kernelPKfS0_S0_S0_S0_S0_PfS1_S1_S1_S1_ii_param_12
)
{
	.reg .pred 	%p<43>;
	.reg .b32 	%r<196>;
	.reg .b32 	%f<272>;
	.reg .b64 	%rd<161>;

	ld.param.u64 	%rd24, [_Z23hebbian_backward_kernelPKfS0_S0_S0_S0_S0_PfS1_S1_S1_S1_ii_param_0];
	ld.param.u64 	%rd25, [_Z23hebbian_backward_kernelPKfS0_S0_S0_S0_S0_PfS1_S1_S1_S1_ii_param_1];
	ld.param.u64 	%rd26, [_Z23hebbian_backward_kernelPKfS0_S0_S0_S0_S0_PfS1_S1_S1_S1_ii_param_4];
	ld.param.u64 	%rd27, [_Z23hebbian_backward_kernelPKfS0_S0_S0_S0_S0_PfS1_S1_S1_S1_ii_param_5];
	ld.param.u32 	%r170, [_Z23hebbian_backward_kernelPKfS0_S0_S0_S0_S0_PfS1_S1_S1_S1_ii_param_11];
	ld.param.u32 	%r82, [_Z23hebbian_backward_kernelPKfS0_S0_S0_S0_S0_PfS1_S1_S1_S1_ii_param_12];
	cvta.to.global.u64 	%rd1, %rd27;
	cvta.to.global.u64 	%rd2, %rd26;
	cvta.to.global.u64 	%rd3, %rd24;
	cvta.to.global.u64 	%rd4, %rd25;
	mov.u32 	%r195, %tid.x;
	mul.lo.s32 	%r2, %r82, %r82;
	setp.ge.u32 	%p1, %r195, %r2;
	@%p1 bra 	$L__BB0_3;
	mov.u32 	%r3, %ntid.x;
	mov.u32 	%r84, smem;
	mov.u32 	%r169, %r195;
$L__BB0_2:
	shl.b32 	%r83, %r169, 2;
	add.s32 	%r85, %r84, %r83;
	mov.b32 	%r86, 0;
	st.shared.u32 	[%r85], %r86;
	add.s32 	%r169, %r169, %r3;
	setp.lt.s32 	%p2, %r169, %r2;
	@%p2 bra 	$L__BB0_2;
$L__BB0_3:
	bar.sync 	0;
	setp.lt.s32 	%p3, %r170, 1;
	@%p3 bra 	$L__BB0_62;
	ld.param.u64 	%rd158, [_Z23hebbian_backward_kernelPKfS0_S0_S0_S0_S0_PfS1_S1_S1_S1_ii_param_9];
	ld.param.u64 	%rd154, [_Z23hebbian_backward_kernelPKfS0_S0_S0_S0_S0_PfS1_S1_S1_S1_ii_param_3];
	ld.param.u64 	%rd153, [_Z23hebbian_backward_kernelPKfS0_S0_S0_S0_S0_PfS1_S1_S1_S1_ii_param_2];
	shl.b32 	%r87, %r2, 2;
	mov.u32 	%r88, smem;
	add.s32 	%r6, %r88, %r87;
	mov.u32 	%r7, %ntid.x;
	shl.b32 	%r89, %r195, 2;
	add.s32 	%r8, %r6, %r89;
	mul.lo.s32 	%r9, %r82, %r195;
	add.s32 	%r10, %r82, -1;
	and.b32  	%r11, %r82, 7;
	add.s32 	%r12, %r11, -1;
	and.b32  	%r13, %r82, 3;
	and.b32  	%r14, %r82, 15;
	and.b32  	%r15, %r82, -8;
	and.b32  	%r16, %r82, 1;
	and.b32  	%r17, %r82, -16;
	and.b32  	%r18, %r82, 2147483640;
	neg.s32 	%r19, %r15;
	shl.b32 	%r20, %r82, 3;
	mad.lo.s32 	%r21, %r82, 7, %r195;
	mad.lo.s32 	%r22, %r82, 6, %r195;
	mad.lo.s32 	%r23, %r82, 5, %r195;
	shl.b32 	%r24, %r82, 2;
	mad.lo.s32 	%r25, %r82, 3, %r195;
	shl.b32 	%r90, %r82, 1;
	add.s32 	%r26, %r195, %r90;
	add.s32 	%r27, %r195, %r82;
	cvta.to.global.u64 	%rd5, %rd154;
	cvta.to.global.u64 	%rd6, %rd158;
	cvta.to.global.u64 	%rd7, %rd153;
$L__BB0_5:
	setp.ge.u32 	%p4, %r195, %r2;
	add.s32 	%r30, %r170, -1;
	mul.lo.s32 	%r91, %r30, %r82;
	cvt.s64.s32 	%rd9, %r91;
	mul.wide.s32 	%rd28, %r91, 4;
	add.s64 	%rd10, %rd1, %rd28;
	mul.lo.s32 	%r92, %r170, %r2;
	cvt.u64.u32 	%rd11, %r92;
	mul.wide.u32 	%rd29, %r30, 4;
	add.s64 	%rd30, %rd5, %rd29;
	ld.global.nc.f32 	%f1, [%rd30];
	@%p4 bra 	$L__BB0_8;
	mov.u32 	%r171, %r195;
$L__BB0_7:
	div.s32 	%r93, %r171, %r82;
	mul.lo.s32 	%r94, %r93, %r82;
	sub.s32 	%r95, %r171, %r94;
	mul.wide.s32 	%rd31, %r93, 4;
	add.s64 	%rd32, %rd10, %rd31;
	ld.global.nc.f32 	%f44, [%rd32];
	cvt.s64.s32 	%rd33, %r95;
	add.s64 	%rd34, %rd33, %rd9;
	shl.b64 	%rd35, %rd34, 2;
	add.s64 	%rd36, %rd7, %rd35;
	ld.global.nc.f32 	%f45, [%rd36];
	shl.b32 	%r96, %r171, 2;
	mov.u32 	%r97, smem;
	add.s32 	%r98, %r97, %r96;
	ld.shared.f32 	%f46, [%r98];
	fma.rn.f32 	%f47, %f44, %f45, %f46;
	st.shared.f32 	[%r98], %f47;
	add.s32 	%r171, %r171, %r7;
	setp.lt.s32 	%p5, %r171, %r2;
	@%p5 bra 	$L__BB0_7;
$L__BB0_8:
	setp.ge.s32 	%p6, %r195, %r82;
	bar.sync 	0;
	@%p6 bra 	$L__BB0_21;
	setp.lt.u32 	%p7, %r10, 7;
	mov.f32 	%f253, 0f00000000;
	mov.b32 	%r182, 0;
	@%p7 bra 	$L__BB0_12;
	add.s32 	%r175, %r195, %r24;
	shl.b64 	%rd37, %rd9, 2;
	add.s64 	%rd38, %rd1, %rd37;
	add.s64 	%rd160, %rd38, 16;
	mov.f32 	%f253, 0f00000000;
	mov.u32 	%r172, %r27;
	mov.u32 	%r173, %r26;
	mov.u32 	%r174, %r25;
	mov.u32 	%r176, %r23;
	mov.u32 	%r177, %r22;
	mov.u32 	%r178, %r21;
	mov.u32 	%r179, %r195;
	mov.u32 	%r180, %r19;
$L__BB0_11:
	.pragma "nounroll";
	cvt.s64.s32 	%rd39, %r179;
	add.s64 	%rd40, %rd39, %rd11;
	shl.b64 	%rd41, %rd40, 2;
	add.s64 	%rd42, %rd2, %rd41;
	ld.global.nc.f32 	%f51, [%rd42];
	ld.global.nc.f32 	%f52, [%rd160+-16];
	fma.rn.f32 	%f53, %f51, %f52, %f253;
	cvt.s64.s32 	%rd43, %r172;
	add.s64 	%rd44, %rd43, %rd11;
	shl.b64 	%rd45, %rd44, 2;
	add.s64 	%rd46, %rd2, %rd45;
	ld.global.nc.f32 	%f54, [%rd46];
	ld.global.nc.f32 	%f55, [%rd160+-12];
	fma.rn.f32 	%f56, %f54, %f55, %f53;
	cvt.s64.s32 	%rd47, %r173;
	add.s64 	%rd48, %rd47, %rd11;
	shl.b64 	%rd49, %rd48, 2;
	add.s64 	%rd50, %rd2, %rd49;
	ld.global.nc.f32 	%f57, [%rd50];
	ld.global.nc.f32 	%f58, [%rd160+-8];
	fma.rn.f32 	%f59, %f57, %f58, %f56;
	cvt.s64.s32 	%rd51, %r174;
	add.s64 	%rd52, %rd51, %rd11;
	shl.b64 	%rd53, %rd52, 2;
	add.s64 	%rd54, %rd2, %rd53;
	ld.global.nc.f32 	%f60, [%rd54];
	ld.global.nc.f32 	%f61, [%rd160+-4];
	fma.rn.f32 	%f62, %f60, %f61, %f59;
	cvt.s64.s32 	%rd55, %r175;
	add.s64 	%rd56, %rd55, %rd11;
	shl.b64 	%rd57, %rd56, 2;
	add.s64 	%rd58, %rd2, %rd57;
	ld.global.nc.f32 	%f63, [%rd58];
	ld.global.nc.f32 	%f64, [%rd160];
	fma.rn.f32 	%f65, %f63, %f64, %f62;
	cvt.s64.s32 	%rd59, %r176;
	add.s64 	%rd60, %rd59, %rd11;
	shl.b64 	%rd61, %rd60, 2;
	add.s64 	%rd62, %rd2, %rd61;
	ld.global.nc.f32 	%f66, [%rd62];
	ld.global.nc.f32 	%f67, [%rd160+4];
	fma.rn.f32 	%f68, %f66, %f67, %f65;
	cvt.s64.s32 	%rd63, %r177;
	add.s64 	%rd64, %rd63, %rd11;
	shl.b64 	%rd65, %rd64, 2;
	add.s64 	%rd66, %rd2, %rd65;
	ld.global.nc.f32 	%f69, [%rd66];
	ld.global.nc.f32 	%f70, [%rd160+8];
	fma.rn.f32 	%f71, %f69, %f70, %f68;
	cvt.s64.s32 	%rd67, %r178;
	add.s64 	%rd68, %rd67, %rd11;
	shl.b64 	%rd69, %rd68, 2;
	add.s64 	%rd70, %rd2, %rd69;
	ld.global.nc.f32 	%f72, [%rd70];
	ld.global.nc.f32 	%f73, [%rd160+12];
	fma.rn.f32 	%f253, %f72, %f73, %f71;
	add.s32 	%r180, %r180, 8;
	add.s32 	%r179, %r179, %r20;
	add.s32 	%r178, %r178, %r20;
	add.s32 	%r177, %r177, %r20;
	add.s32 	%r176, %r176, %r20;
	add.s32 	%r175, %r175, %r20;
	add.s32 	%r174, %r174, %r20;
	add.s32 	%r173, %r173, %r20;
	add.s64 	%rd160, %rd160, 32;
	add.s32 	%r172, %r172, %r20;
	setp.ne.s32 	%p8, %r180, 0;
	mov.u32 	%r182, %r15;
	@%p8 bra 	$L__BB0_11;
$L__BB0_12:
	setp.eq.s32 	%p9, %r11, 0;
	@%p9 bra 	$L__BB0_20;
	setp.lt.u32 	%p10, %r12, 3;
	@%p10 bra 	$L__BB0_15;
	mad.lo.s32 	%r100, %r182, %r82, %r195;
	cvt.s64.s32 	%rd71, %r100;
	add.s64 	%rd72, %rd71, %rd11;
	shl.b64 	%rd73, %rd72, 2;
	add.s64 	%rd74, %rd2, %rd73;
	ld.global.nc.f32 	%f75, [%rd74];
	mul.wide.u32 	%rd75, %r182, 4;
	add.s64 	%rd76, %rd10, %rd75;
	ld.global.nc.f32 	%f76, [%rd76];
	fma.rn.f32 	%f77, %f75, %f76, %f253;
	add.s32 	%r101, %r100, %r82;
	cvt.s64.s32 	%rd77, %r101;
	add.s64 	%rd78, %rd77, %rd11;
	shl.b64 	%rd79, %rd78, 2;
	add.s64 	%rd80, %rd2, %rd79;
	ld.global.nc.f32 	%f78, [%rd80];
	ld.global.nc.f32 	%f79, [%rd76+4];
	fma.rn.f32 	%f80, %f78, %f79, %f77;
	add.s32 	%r102, %r101, %r82;
	cvt.s64.s32 	%rd81, %r102;
	add.s64 	%rd82, %rd81, %rd11;
	shl.b64 	%rd83, %rd82, 2;
	add.s64 	%rd84, %rd2, %rd83;
	ld.global.nc.f32 	%f81, [%rd84];
	ld.global.nc.f32 	%f82, [%rd76+8];
	fma.rn.f32 	%f83, %f81, %f82, %f80;
	add.s32 	%r103, %r102, %r82;
	cvt.s64.s32 	%rd85, %r103;
	add.s64 	%rd86, %rd85, %rd11;
	shl.b64 	%rd87, %rd86, 2;
	add.s64 	%rd88, %rd2, %rd87;
	ld.global.nc.f32 	%f84, [%rd88];
	ld.global.nc.f32 	%f85, [%rd76+12];
	fma.rn.f32 	%f253, %f84, %f85, %f83;
	add.s32 	%r182, %r182, 4;
$L__BB0_15:
	setp.eq.s32 	%p11, %r13, 0;
	@%p11 bra 	$L__BB0_20;
	setp.eq.s32 	%p12, %r13, 1;
	@%p12 bra 	$L__BB0_18;
	mad.lo.s32 	%r104, %r182, %r82, %r195;
	cvt.s64.s32 	%rd89, %r104;
	add.s64 	%rd90, %rd89, %rd11;
	shl.b64 	%rd91, %rd90, 2;
	add.s64 	%rd92, %rd2, %rd91;
	ld.global.nc.f32 	%f87, [%rd92];
	mul.wide.u32 	%rd93, %r182, 4;
	add.s64 	%rd94, %rd10, %rd93;
	ld.global.nc.f32 	%f88, [%rd94];
	fma.rn.f32 	%f89, %f87, %f88, %f253;
	add.s32 	%r105, %r104, %r82;
	cvt.s64.s32 	%rd95, %r105;
	add.s64 	%rd96, %rd95, %rd11;
	shl.b64 	%rd97, %rd96, 2;
	add.s64 	%rd98, %rd2, %rd97;
	ld.global.nc.f32 	%f90, [%rd98];
	ld.global.nc.f32 	%f91, [%rd94+4];
	fma.rn.f32 	%f253, %f90, %f91, %f89;
	add.s32 	%r182, %r182, 2;
$L__BB0_18:
	setp.eq.s32 	%p13, %r16, 0;
	@%p13 bra 	$L__BB0_20;
	mad.lo.s32 	%r106, %r182, %r82, %r195;
	cvt.s64.s32 	%rd99, %r106;
	add.s64 	%rd100, %rd99, %rd11;
	shl.b64 	%rd101, %rd100, 2;
	add.s64 	%rd102, %rd2, %rd101;
	ld.global.nc.f32 	%f92, [%rd102];
	mul.wide.u32 	%rd103, %r182, 4;
	add.s64 	%rd104, %rd10, %rd103;
	ld.global.nc.f32 	%f93, [%rd104];
	fma.rn.f32 	%f253, %f92, %f93, %f253;
$L__BB0_20:
	ld.param.u64 	%rd157, [_Z23hebbian_backward_kernelPKfS0_S0_S0_S0_S0_PfS1_S1_S1_S1_ii_param_8];
	cvt.u32.u64 	%r107, %rd9;
	add.s32 	%r108, %r107, %r195;
	cvta.to.global.u64 	%rd105, %rd157;
	mul.wide.s32 	%rd106, %r108, 4;
	add.s64 	%rd107, %rd105, %rd106;
	st.global.f32 	[%rd107], %f253;
$L__BB0_21:
	bar.sync 	0;
	mov.f32 	%f255, 0f00000000;
	@%p4 bra 	$L__BB0_24;
	mul.lo.s32 	%r109, %r30, %r2;
	cvt.s64.s32 	%rd15, %r109;
	mov.f32 	%f255, 0f00000000;
	mov.u32 	%r184, %r195;
$L__BB0_23:
	cvt.s64.s32 	%rd108, %r184;
	add.s64 	%rd109, %rd108, %rd15;
	shl.b64 	%rd110, %rd109, 2;
	add.s64 	%rd111, %rd2, %rd110;
	ld.global.nc.f32 	%f96, [%rd111];
	shl.b32 	%r110, %r184, 2;
	mov.u32 	%r111, smem;
	add.s32 	%r112, %r111, %r110;
	ld.shared.f32 	%f97, [%r112];
	fma.rn.f32 	%f255, %f96, %f97, %f255;
	add.s32 	%r184, %r184, %r7;
	setp.lt.s32 	%p15, %r184, %r2;
	@%p15 bra 	$L__BB0_23;
$L__BB0_24:
	setp.lt.u32 	%p16, %r7, 2;
	st.shared.f32 	[%r8], %f255;
	bar.sync 	0;
	@%p16 bra 	$L__BB0_29;
	mov.u32 	%r185, %r7;
$L__BB0_26:
	shr.u32 	%r60, %r185, 1;
	setp.ge.u32 	%p17, %r195, %r60;
	@%p17 bra 	$L__BB0_28;
	shl.b32 	%r113, %r60, 2;
	add.s32 	%r114, %r8, %r113;
	ld.shared.f32 	%f98, [%r114];
	ld.shared.f32 	%f99, [%r8];
	add.f32 	%f100, %f98, %f99;
	st.shared.f32 	[%r8], %f100;
$L__BB0_28:
	bar.sync 	0;
	setp.gt.u32 	%p18, %r185, 3;
	mov.u32 	%r185, %r60;
	@%p18 bra 	$L__BB0_26;
$L__BB0_29:
	setp.ne.s32 	%p19, %r195, 0;
	@%p19 bra 	$L__BB0_31;
	ld.shared.f32 	%f101, [%r6];
	neg.f32 	%f102, %f101;
	mul.wide.u32 	%rd112, %r30, 4;
	add.s64 	%rd113, %rd6, %rd112;
	st.global.f32 	[%rd113], %f102;
$L__BB0_31:
	bar.sync 	0;
	@%p6 bra 	$L__BB0_58;
	setp.lt.u32 	%p21, %r10, 15;
	mov.f32 	%f263, 0f00000000;
	mov.b32 	%r188, 0;
	@%p21 bra 	$L__BB0_35;
	mov.f32 	%f263, 0f00000000;
	mov.b32 	%r186, 0;
$L__BB0_34:
	.pragma "nounroll";
	add.s32 	%r117, %r186, %r9;
	shl.b32 	%r118, %r117, 2;
	mov.u32 	%r119, smem;
	add.s32 	%r120, %r119, %r118;
	ld.shared.f32 	%f106, [%r120];
	cvt.u64.u32 	%rd114, %r186;
	add.s64 	%rd115, %rd114, %rd9;
	shl.b64 	%rd116, %rd115, 2;
	add.s64 	%rd117, %rd3, %rd116;
	ld.global.nc.f32 	%f107, [%rd117];
	fma.rn.f32 	%f108, %f106, %f107, %f263;
	ld.shared.f32 	%f109, [%r120+4];
	ld.global.nc.f32 	%f110, [%rd117+4];
	fma.rn.f32 	%f111, %f109, %f110, %f108;
	ld.shared.f32 	%f112, [%r120+8];
	ld.global.nc.f32 	%f113, [%rd117+8];
	fma.rn.f32 	%f114, %f112, %f113, %f111;
	ld.shared.f32 	%f115, [%r120+12];
	ld.global.nc.f32 	%f116, [%rd117+12];
	fma.rn.f32 	%f117, %f115, %f116, %f114;
	ld.shared.f32 	%f118, [%r120+16];
	ld.global.nc.f32 	%f119, [%rd117+16];
	fma.rn.f32 	%f120, %f118, %f119, %f117;
	ld.shared.f32 	%f121, [%r120+20];
	ld.global.nc.f32 	%f122, [%rd117+20];
	fma.rn.f32 	%f123, %f121, %f122, %f120;
	ld.shared.f32 	%f124, [%r120+24];
	ld.global.nc.f32 	%f125, [%rd117+24];
	fma.rn.f32 	%f126, %f124, %f125, %f123;
	ld.shared.f32 	%f127, [%r120+28];
	ld.global.nc.f32 	%f128, [%rd117+28];
	fma.rn.f32 	%f129, %f127, %f128, %f126;
	ld.shared.f32 	%f130, [%r120+32];
	ld.global.nc.f32 	%f131, [%rd117+32];
	fma.rn.f32 	%f132, %f130, %f131, %f129;
	ld.shared.f32 	%f133, [%r120+36];
	ld.global.nc.f32 	%f134, [%rd117+36];
	fma.rn.f32 	%f135, %f133, %f134, %f132;
	ld.shared.f32 	%f136, [%r120+40];
	ld.global.nc.f32 	%f137, [%rd117+40];
	fma.rn.f32 	%f138, %f136, %f137, %f135;
	ld.shared.f32 	%f139, [%r120+44];
	ld.global.nc.f32 	%f140, [%rd117+44];
	fma.rn.f32 	%f141, %f139, %f140, %f138;
	ld.shared.f32 	%f142, [%r120+48];
	ld.global.nc.f32 	%f143, [%rd117+48];
	fma.rn.f32 	%f144, %f142, %f143, %f141;
	ld.shared.f32 	%f145, [%r120+52];
	ld.global.nc.f32 	%f146, [%rd117+52];
	fma.rn.f32 	%f147, %f145, %f146, %f144;
	ld.shared.f32 	%f148, [%r120+56];
	ld.global.nc.f32 	%f149, [%rd117+56];
	fma.rn.f32 	%f150, %f148, %f149, %f147;
	ld.shared.f32 	%f151, [%r120+60];
	ld.global.nc.f32 	%f152, [%rd117+60];
	fma.rn.f32 	%f263, %f151, %f152, %f150;
	add.s32 	%r186, %r186, 16;
	setp.ne.s32 	%p22, %r186, %r17;
	mov.u32 	%r188, %r17;
	@%p22 bra 	$L__BB0_34;
$L__BB0_35:
	setp.eq.s32 	%p23, %r14, 0;
	@%p23 bra 	$L__BB0_45;
	add.s32 	%r121, %r14, -1;
	setp.lt.u32 	%p24, %r121, 7;
	@%p24 bra 	$L__BB0_38;
	add.s32 	%r122, %r188, %r9;
	shl.b32 	%r123, %r122, 2;
	mov.u32 	%r124, smem;
	add.s32 	%r125, %r124, %r123;
	ld.shared.f32 	%f154, [%r125];
	cvt.u64.u32 	%rd118, %r188;
	add.s64 	%rd119, %rd118, %rd9;
	shl.b64 	%rd120, %rd119, 2;
	add.s64 	%rd121, %rd3, %rd120;
	ld.global.nc.f32 	%f155, [%rd121];
	fma.rn.f32 	%f156, %f154, %f155, %f263;
	ld.shared.f32 	%f157, [%r125+4];
	ld.global.nc.f32 	%f158, [%rd121+4];
	fma.rn.f32 	%f159, %f157, %f158, %f156;
	ld.shared.f32 	%f160, [%r125+8];
	ld.global.nc.f32 	%f161, [%rd121+8];
	fma.rn.f32 	%f162, %f160, %f161, %f159;
	ld.shared.f32 	%f163, [%r125+12];
	ld.global.nc.f32 	%f164, [%rd121+12];
	fma.rn.f32 	%f165, %f163, %f164, %f162;
	ld.shared.f32 	%f166, [%r125+16];
	ld.global.nc.f32 	%f167, [%rd121+16];
	fma.rn.f32 	%f168, %f166, %f167, %f165;
	ld.shared.f32 	%f169, [%r125+20];
	ld.global.nc.f32 	%f170, [%rd121+20];
	fma.rn.f32 	%f171, %f169, %f170, %f168;
	ld.shared.f32 	%f172, [%r125+24];
	ld.global.nc.f32 	%f173, [%rd121+24];
	fma.rn.f32 	%f174, %f172, %f173, %f171;
	ld.shared.f32 	%f175, [%r125+28];
	ld.global.nc.f32 	%f176, [%rd121+28];
	fma.rn.f32 	%f263, %f175, %f176, %f174;
	add.s32 	%r188, %r188, 8;
$L__BB0_38:
	setp.eq.s32 	%p25, %r11, 0;
	@%p25 bra 	$L__BB0_45;
	setp.lt.u32 	%p26, %r12, 3;
	@%p26 bra 	$L__BB0_41;
	add.s32 	%r126, %r188, %r9;
	shl.b32 	%r127, %r126, 2;
	mov.u32 	%r128, smem;
	add.s32 	%r129, %r128, %r127;
	ld.shared.f32 	%f178, [%r129];
	cvt.u64.u32 	%rd122, %r188;
	add.s64 	%rd123, %rd122, %rd9;
	shl.b64 	%rd124, %rd123, 2;
	add.s64 	%rd125, %rd3, %rd124;
	ld.global.nc.f32 	%f179, [%rd125];
	fma.rn.f32 	%f180, %f178, %f179, %f263;
	ld.shared.f32 	%f181, [%r129+4];
	ld.global.nc.f32 	%f182, [%rd125+4];
	fma.rn.f32 	%f183, %f181, %f182, %f180;
	ld.shared.f32 	%f184, [%r129+8];
	ld.global.nc.f32 	%f185, [%rd125+8];
	fma.rn.f32 	%f186, %f184, %f185, %f183;
	ld.shared.f32 	%f187, [%r129+12];
	ld.global.nc.f32 	%f188, [%rd125+12];
	fma.rn.f32 	%f263, %f187, %f188, %f186;
	add.s32 	%r188, %r188, 4;
$L__BB0_41:
	setp.eq.s32 	%p27, %r13, 0;
	@%p27 bra 	$L__BB0_45;
	setp.eq.s32 	%p28, %r13, 1;
	add.s32 	%r130, %r188, %r9;
	shl.b32 	%r131, %r130, 2;
	mov.u32 	%r132, smem;
	add.s32 	%r68, %r132, %r131;
	ld.shared.f32 	%f189, [%r68];
	cvt.u64.u32 	%rd126, %r188;
	add.s64 	%rd127, %rd126, %rd9;
	shl.b64 	%rd128, %rd127, 2;
	add.s64 	%rd16, %rd3, %rd128;
	ld.global.nc.f32 	%f190, [%rd16];
	fma.rn.f32 	%f263, %f189, %f190, %f263;
	@%p28 bra 	$L__BB0_45;
	setp.eq.s32 	%p29, %r13, 2;
	ld.shared.f32 	%f191, [%r68+4];
	ld.global.nc.f32 	%f192, [%rd16+4];
	fma.rn.f32 	%f263, %f191, %f192, %f263;
	@%p29 bra 	$L__BB0_45;
	ld.shared.f32 	%f193, [%r68+8];
	ld.global.nc.f32 	%f194, [%rd16+8];
	fma.rn.f32 	%f263, %f193, %f194, %f263;
$L__BB0_45:
	ld.param.u64 	%rd156, [_Z23hebbian_backward_kernelPKfS0_S0_S0_S0_S0_PfS1_S1_S1_S1_ii_param_7];
	cvt.u32.u64 	%r133, %rd9;
	setp.lt.s32 	%p30, %r82, 1;
	add.s32 	%r69, %r133, %r195;
	cvta.to.global.u64 	%rd129, %rd156;
	mul.wide.s32 	%rd130, %r69, 4;
	add.s64 	%rd131, %rd129, %rd130;
	st.global.f32 	[%rd131], %f263;
	mov.f32 	%f271, 0f00000000;
	@%p30 bra 	$L__BB0_57;
	setp.lt.u32 	%p31, %r10, 7;
	mov.f32 	%f271, 0f00000000;
	mov.b32 	%r192, 0;
	@%p31 bra 	$L__BB0_49;
	mov.f32 	%f271, 0f00000000;
	mov.b32 	%r190, 0;
$L__BB0_48:
	.pragma "nounroll";
	mad.lo.s32 	%r136, %r190, %r82, %r195;
	shl.b32 	%r137, %r136, 2;
	mov.u32 	%r138, smem;
	add.s32 	%r139, %r138, %r137;
	ld.shared.f32 	%f199, [%r139];
	cvt.u64.u32 	%rd132, %r190;
	add.s64 	%rd133, %rd132, %rd9;
	shl.b64 	%rd134, %rd133, 2;
	add.s64 	%rd135, %rd4, %rd134;
	ld.global.nc.f32 	%f200, [%rd135];
	fma.rn.f32 	%f201, %f199, %f200, %f271;
	add.s32 	%r140, %r139, %r24;
	ld.shared.f32 	%f202, [%r140];
	ld.global.nc.f32 	%f203, [%rd135+4];
	fma.rn.f32 	%f204, %f202, %f203, %f201;
	add.s32 	%r141, %r140, %r24;
	ld.shared.f32 	%f205, [%r141];
	ld.global.nc.f32 	%f206, [%rd135+8];
	fma.rn.f32 	%f207, %f205, %f206, %f204;
	add.s32 	%r142, %r141, %r24;
	ld.shared.f32 	%f208, [%r142];
	ld.global.nc.f32 	%f209, [%rd135+12];
	fma.rn.f32 	%f210, %f208, %f209, %f207;
	add.s32 	%r143, %r142, %r24;
	ld.shared.f32 	%f211, [%r143];
	ld.global.nc.f32 	%f212, [%rd135+16];
	fma.rn.f32 	%f213, %f211, %f212, %f210;
	add.s32 	%r144, %r143, %r24;
	ld.shared.f32 	%f214, [%r144];
	ld.global.nc.f32 	%f215, [%rd135+20];
	fma.rn.f32 	%f216, %f214, %f215, %f213;
	add.s32 	%r145, %r144, %r24;
	ld.shared.f32 	%f217, [%r145];
	ld.global.nc.f32 	%f218, [%rd135+24];
	fma.rn.f32 	%f219, %f217, %f218, %f216;
	add.s32 	%r146, %r145, %r24;
	ld.shared.f32 	%f220, [%r146];
	ld.global.nc.f32 	%f221, [%rd135+28];
	fma.rn.f32 	%f271, %f220, %f221, %f219;
	add.s32 	%r190, %r190, 8;
	setp.ne.s32 	%p32, %r190, %r18;
	mov.u32 	%r192, %r18;
	@%p32 bra 	$L__BB0_48;
$L__BB0_49:
	setp.eq.s32 	%p33, %r11, 0;
	@%p33 bra 	$L__BB0_57;
	setp.lt.u32 	%p34, %r12, 3;
	@%p34 bra 	$L__BB0_52;
	mad.lo.s32 	%r147, %r192, %r82, %r195;
	shl.b32 	%r148, %r147, 2;
	mov.u32 	%r149, smem;
	add.s32 	%r150, %r149, %r148;
	ld.shared.f32 	%f223, [%r150];
	cvt.u64.u32 	%rd136, %r192;
	add.s64 	%rd137, %rd136, %rd9;
	shl.b64 	%rd138, %rd137, 2;
	add.s64 	%rd139, %rd4, %rd138;
	ld.global.nc.f32 	%f224, [%rd139];
	fma.rn.f32 	%f225, %f223, %f224, %f271;
	add.s32 	%r151, %r150, %r24;
	ld.shared.f32 	%f226, [%r151];
	ld.global.nc.f32 	%f227, [%rd139+4];
	fma.rn.f32 	%f228, %f226, %f227, %f225;
	add.s32 	%r152, %r151, %r24;
	ld.shared.f32 	%f229, [%r152];
	ld.global.nc.f32 	%f230, [%rd139+8];
	fma.rn.f32 	%f231, %f229, %f230, %f228;
	add.s32 	%r153, %r152, %r24;
	ld.shared.f32 	%f232, [%r153];
	ld.global.nc.f32 	%f233, [%rd139+12];
	fma.rn.f32 	%f271, %f232, %f233, %f231;
	add.s32 	%r192, %r192, 4;
$L__BB0_52:
	setp.eq.s32 	%p35, %r13, 0;
	@%p35 bra 	$L__BB0_57;
	setp.eq.s32 	%p36, %r13, 1;
	@%p36 bra 	$L__BB0_55;
	mad.lo.s32 	%r154, %r192, %r82, %r195;
	shl.b32 	%r155, %r154, 2;
	mov.u32 	%r156, smem;
	add.s32 	%r157, %r156, %r155;
	ld.shared.f32 	%f235, [%r157];
	cvt.u64.u32 	%rd140, %r192;
	add.s64 	%rd141, %rd140, %rd9;
	shl.b64 	%rd142, %rd141, 2;
	add.s64 	%rd143, %rd4, %rd142;
	ld.global.nc.f32 	%f236, [%rd143];
	fma.rn.f32 	%f237, %f235, %f236, %f271;
	add.s32 	%r158, %r157, %r24;
	ld.shared.f32 	%f238, [%r158];
	ld.global.nc.f32 	%f239, [%rd143+4];
	fma.rn.f32 	%f271, %f238, %f239, %f237;
	add.s32 	%r192, %r192, 2;
$L__BB0_55:
	setp.eq.s32 	%p37, %r16, 0;
	@%p37 bra 	$L__BB0_57;
	mad.lo.s32 	%r159, %r192, %r82, %r195;
	shl.b32 	%r160, %r159, 2;
	mov.u32 	%r161, smem;
	add.s32 	%r162, %r161, %r160;
	ld.shared.f32 	%f240, [%r162];
	cvt.u64.u32 	%rd144, %r192;
	add.s64 	%rd145, %rd144, %rd9;
	shl.b64 	%rd146, %rd145, 2;
	add.s64 	%rd147, %rd4, %rd146;
	ld.global.nc.f32 	%f241, [%rd147];
	fma.rn.f32 	%f271, %f240, %f241, %f271;
$L__BB0_57:
	ld.param.u64 	%rd155, [_Z23hebbian_backward_kernelPKfS0_S0_S0_S0_S0_PfS1_S1_S1_S1_ii_param_6];
	cvta.to.global.u64 	%rd148, %rd155;
	mul.wide.s32 	%rd149, %r69, 4;
	add.s64 	%rd150, %rd148, %rd149;
	st.global.f32 	[%rd150], %f271;
$L__BB0_58:
	bar.sync 	0;
	@%p4 bra 	$L__BB0_61;
	mov.f32 	%f242, 0f3F800000;
	sub.f32 	%f43, %f242, %f1;
	mov.u32 	%r194, %r195;
$L__BB0_60:
	shl.b32 	%r163, %r194, 2;
	mov.u32 	%r164, smem;
	add.s32 	%r165, %r164, %r163;
	ld.shared.f32 	%f243, [%r165];
	mul.f32 	%f244, %f43, %f243;
	st.shared.f32 	[%r165], %f244;
	add.s32 	%r194, %r194, %r7;
	setp.lt.s32 	%p39, %r194, %r2;
	@%p39 bra 	$L__BB0_60;
$L__BB0_61:
	bar.sync 	0;
	setp.gt.s32 	%p40, %r170, 1;
	mov.u32 	%r170, %r30;
	@%p40 bra 	$L__BB0_5;
$L__BB0_62:
	setp.ge.u32 	%p41, %r195, %r2;
	@%p41 bra 	$L__BB0_65;
	ld.param.u64 	%rd159, [_Z23hebbian_backward_kernelPKfS0_S0_S0_S0_S0_PfS1_S1_S1_S1_ii_param_10];
	mov.u32 	%r28, %ntid.x;
	cvta.to.global.u64 	%rd8, %rd159;
	mov.u32 	%r167, smem;
$L__BB0_64:
	shl.b32 	%r166, %r195, 2;
	add.s32 	%r168, %r167, %r166;
	ld.shared.f32 	%f245, [%r168];
	mul.wide.s32 	%rd151, %r195, 4;
	add.s64 	%rd152, %rd8, %rd151;
	st.global.f32 	[%rd152], %f245;
	add.s32 	%r195, %r195, %r28;
	setp.lt.s32 	%p42, %r195, %r2;
	@%p42 bra 	$L__BB0_64;
$L__BB0_65:
	ret;

}
	// .globl	_Z31hebbian_backward_segment_kernelPKfS0_S0_S0_S0_S0_S0_PfS1_S1_S1_S1_iii
.visible .entry _Z31hebbian_backward_segment_kernelPKfS0_S0_S0_S0_S0_S0_PfS1_S1_S1_S1_iii(
	.param .u64 .ptr .align 1 _Z31hebbian_backward_segment_kernelPKfS0_S0_S0_S0_S0_S0_PfS1_S1_S1_S1_iii_param_0,
	.param .u64 .ptr .align 1 _Z31hebbian_backward_segment_kernelPKfS0_S0_S0_S0_S0_S0_PfS1_S1_S1_S1_iii_param_1,
	.param .u64 .ptr .align 1 _Z31hebbian_backward_segment_kernelPKfS0_S0_S0_S0_S0_S0_PfS1_S1_S1_S1_iii_param_2,
	.param .u64 .ptr .align 1 _Z31hebbian_backward_segment_kernelPKfS0_S0_S0_S0_S0_S0_PfS1_S1_S1_S1_iii_param_3,
	.param .u64 .ptr .align 1 _Z31hebbian_backward_segment_kernelPKfS0_S0_S0_S0_S0_S0_PfS1_S1_S1_S1_iii_param_4,
	.param .u64 .ptr .align 1 _Z31hebbian_backward_segment_kernelPKfS0_S0_S0_S0_S0_S0_PfS1_S1_S1_S1_iii_param_5,
	.param .u64 .ptr .align 1 _Z31hebbian_backward_segment_kernelPKfS0_S0_S0_S0_S0_S0_PfS1_S1_S1_S1_iii_param_6,
	.param .u64 .ptr .align 1 _Z31hebbian_backward_segment_kernelPKfS0_S0_S0_S0_S0_S0_PfS1_S1_S1_S1_iii_param_7,
	.param .u64 .ptr .align 1 _Z31hebbian_backward_segment_kernelPKfS0_S0_S0_S0_S0_S0_PfS1_S1_S1_S1_iii_param_8,
	.param .u64 .ptr .align 1 _Z31hebbian_backward_segment_kernelPKfS0_S0_S0_S0_S0_S0_PfS1_S1_S1_S1_iii_param_9,
	.param .u64 .ptr .align 1 _Z31hebbian_backward_segment_kernelPKfS0_S0_S0_S0_S0_S0_PfS1_S1_S1_S1_iii_param_10,
	.param .u64 .ptr .align 1 _Z31hebbian_backward_segment_kernelPKfS0_S0_S0_S0_S0_S0_PfS1_S1_S1_S1_iii_param_11,
	.param .u32 _Z31hebbian_backward_segment_kernelPKfS0_S0_S0_S0_S0_S0_PfS1_S1_S1_S1_iii_param_12,
	.param .u32 _Z31hebbian_backward_segment_kernelPKfS0_S0_S0_S0_S0_S0_PfS1_S1_S1_S1_iii_param_13,
	.param .u32 _Z31hebbian_backward_segment_kernelPKfS0_S0_S0_S0_S0_S0_PfS1_S1_S1_S1_iii_param_14
)
{
	.reg .pred 	%p<43>;
	.reg .b32 	%r<197>;
	.reg .b32 	%f<273>;
	.reg .b64 	%rd<165>;

	ld.param.u64 	%rd25, [_Z31hebbian_backward_segment_kernelPKfS0_S0_S0_S0_S0_S0_PfS1_S1_S1_S1_iii_param_0];
	ld.param.u64 	%rd26, [_Z31hebbian_backward_segment_kernelPKfS0_S0_S0_S0_S0_S0_PfS1_S1_S1_S1_iii_param_1];
	ld.param.u64 	%rd27, [_Z31hebbian_backward_segment_kernelPKfS0_S0_S0_S0_S0_S0_PfS1_S1_S1_S1_iii_param_4];
	ld.param.u64 	%rd28, [_Z31hebbian_backward_segment_kernelPKfS0_S0_S0_S0_S0_S0_PfS1_S1_S1_S1_iii_param_5];
	ld.param.u64 	%rd19, [_Z31hebbian_backward_segment_kernelPKfS0_S0_S0_S0_S0_S0_PfS1_S1_S1_S1_iii_param_6];
	ld.param.u32 	%r82, [_Z31hebbian_backward_segment_kernelPKfS0_S0_S0_S0_S0_S0_PfS1_S1_S1_S1_iii_param_12];
	ld.param.u32 	%r171, [_Z31hebbian_backward_segment_kernelPKfS0_S0_S0_S0_S0_S0_PfS1_S1_S1_S1_iii_param_13];
	ld.param.u32 	%r84, [_Z31hebbian_backward_segment_kernelPKfS0_S0_S0_S0_S0_S0_PfS1_S1_S1_S1_iii_param_14];
	cvta.to.global.u64 	%rd1, %rd28;
	cvta.to.global.u64 	%rd2, %rd27;
	cvta.to.global.u64 	%rd3, %rd25;
	cvta.to.global.u64 	%rd4, %rd26;
	mov.u32 	%r196, %tid.x;
	mul.lo.s32 	%r2, %r84, %r84;
	setp.ge.u32 	%p1, %r196, %r2;
	@%p1 bra 	$L__BB1_3;
	mov.u32 	%r3, %ntid.x;
	cvta.to.global.u64 	%rd5, %rd19;
	mov.u32 	%r170, %r196;
$L__BB1_2:
	mul.wide.s32 	%rd29, %r170, 4;
	add.s64 	%rd30, %rd5, %rd29;
	ld.global.nc.f32 	%f44, [%rd30];
	shl.b32 	%r85, %r170, 2;
	mov.u32 	%r86, smem;
	add.s32 	%r87, %r86, %r85;
	st.shared.f32 	[%r87], %f44;
	add.s32 	%r170, %r170, %r3;
	setp.lt.s32 	%p2, %r170, %r2;
	@%p2 bra 	$L__BB1_2;
$L__BB1_3:
	bar.sync 	0;
	setp.le.s32 	%p3, %r171, %r82;
	@%p3 bra 	$L__BB1_62;
	ld.param.u64 	%rd158, [_Z31hebbian_backward_segment_kernelPKfS0_S0_S0_S0_S0_S0_PfS1_S1_S1_S1_iii_param_3];
	ld.param.u64 	%rd157, [_Z31hebbian_backward_segment_kernelPKfS0_S0_S0_S0_S0_S0_PfS1_S1_S1_S1_iii_param_2];
	shl.b32 	%r88, %r2, 2;
	mov.u32 	%r89, smem;
	add.s32 	%r6, %r89, %r88;
	mov.u32 	%r7, %ntid.x;
	shl.b32 	%r90, %r196, 2;
	add.s32 	%r8, %r6, %r90;
	mul.lo.s32 	%r9, %r84, %r196;
	add.s32 	%r10, %r84, -1;
	and.b32  	%r11, %r84, 7;
	add.s32 	%r12, %r11, -1;
	and.b32  	%r13, %r84, 3;
	and.b32  	%r14, %r84, 15;
	and.b32  	%r15, %r84, -8;
	and.b32  	%r16, %r84, 1;
	and.b32  	%r17, %r84, -16;
	and.b32  	%r18, %r84, 2147483640;
	neg.s32 	%r19, %r15;
	shl.b32 	%r20, %r84, 3;
	mad.lo.s32 	%r21, %r84, 7, %r196;
	mad.lo.s32 	%r22, %r84, 6, %r196;
	mad.lo.s32 	%r23, %r84, 5, %r196;
	shl.b32 	%r24, %r84, 2;
	mad.lo.s32 	%r25, %r84, 3, %r196;
	shl.b32 	%r91, %r84, 1;
	add.s32 	%r26, %r196, %r91;
	add.s32 	%r27, %r196, %r84;
	cvta.to.global.u64 	%rd6, %rd158;
	cvta.to.global.u64 	%rd7, %rd157;
$L__BB1_5:
	setp.ge.u32 	%p4, %r196, %r2;
	add.s32 	%r30, %r171, -1;
	sub.s32 	%r92, %r30, %r82;
	mul.lo.s32 	%r93, %r30, %r84;
	cvt.s64.s32 	%rd9, %r93;
	mul.wide.s32 	%rd31, %r93, 4;
	add.s64 	%rd10, %rd1, %rd31;
	mul.lo.s32 	%r31, %r92, %r2;
	add.s32 	%r94, %r31, %r2;
	cvt.s64.s32 	%rd11, %r94;
	mul.wide.s32 	%rd32, %r171, 4;
	add.s64 	%rd33, %rd6, %rd32;
	ld.global.nc.f32 	%f1, [%rd33+-4];
	@%p4 bra 	$L__BB1_8;
	mov.u32 	%r172, %r196;
$L__BB1_7:
	div.s32 	%r95, %r172, %r84;
	mul.lo.s32 	%r96, %r95, %r84;
	sub.s32 	%r97, %r172, %r96;
	mul.wide.s32 	%rd34, %r95, 4;
	add.s64 	%rd35, %rd10, %rd34;
	ld.global.nc.f32 	%f45, [%rd35];
	cvt.s64.s32 	%rd36, %r97;
	add.s64 	%rd37, %rd36, %rd9;
	shl.b64 	%rd38, %rd37, 2;
	add.s64 	%rd39, %rd7, %rd38;
	ld.global.nc.f32 	%f46, [%rd39];
	shl.b32 	%r98, %r172, 2;
	mov.u32 	%r99, smem;
	add.s32 	%r100, %r99, %r98;
	ld.shared.f32 	%f47, [%r100];
	fma.rn.f32 	%f48, %f45, %f46, %f47;
	st.shared.f32 	[%r100], %f48;
	add.s32 	%r172, %r172, %r7;
	setp.lt.s32 	%p5, %r172, %r2;
	@%p5 bra 	$L__BB1_7;
$L__BB1_8:
	setp.ge.s32 	%p6, %r196, %r84;
	bar.sync 	0;
	@%p6 bra 	$L__BB1_21;
	setp.lt.u32 	%p7, %r10, 7;
	mov.f32 	%f254, 0f00000000;
	mov.b32 	%r183, 0;
	@%p7 bra 	$L__BB1_12;
	add.s32 	%r176, %r196, %r24;
	shl.b64 	%rd40, %rd9, 2;
	add.s64 	%rd41, %rd1, %rd40;
	add.s64 	%rd164, %rd41, 16;
	mov.f32 	%f254, 0f00000000;
	mov.u32 	%r173, %r27;
	mov.u32 	%r174, %r26;
	mov.u32 	%r175, %r25;
	mov.u32 	%r177, %r23;
	mov.u32 	%r178, %r22;
	mov.u32 	%r179, %r21;
	mov.u32 	%r180, %r196;
	mov.u32 	%r181, %r19;
$L__BB1_11:
	.pragma "nounroll";
	cvt.s64.s32 	%rd42, %r180;
	add.s64 	%rd43, %rd42, %rd11;
	shl.b64 	%rd44, %rd43, 2;
	add.s64 	%rd45, %rd2, %rd44;
	ld.global.nc.f32 	%f52, [%rd45];
	ld.global.nc.f32 	%f53, [%rd164+-16];
	fma.rn.f32 	%f54, %f52, %f53, %f254;
	cvt.s64.s32 	%rd46, %r173;
	add.s64 	%rd47, %rd46, %rd11;
	shl.b64 	%rd48, %rd47, 2;
	add.s64 	%rd49, %rd2, %rd48;
	ld.global.nc.f32 	%f55, [%rd49];
	ld.global.nc.f32 	%f56, [%rd164+-12];
	fma.rn.f32 	%f57, %f55, %f56, %f54;
	cvt.s64.s32 	%rd50, %r174;
	add.s64 	%rd51, %rd50, %rd11;
	shl.b64 	%rd52, %rd51, 2;
	add.s64 	%rd53, %rd2, %rd52;
	ld.global.nc.f32 	%f58, [%rd53];
	ld.global.nc.f32 	%f59, [%rd164+-8];
	fma.rn.f32 	%f60, %f58, %f59, %f57;
	cvt.s64.s32 	%rd54, %r175;
	add.s64 	%rd55, %rd54, %rd11;
	shl.b64 	%rd56, %rd55, 2;
	add.s64 	%rd57, %rd2, %rd56;
	ld.global.nc.f32 	%f61, [%rd57];
	ld.global.nc.f32 	%f62, [%rd164+-4];
	fma.rn.f32 	%f63, %f61, %f62, %f60;
	cvt.s64.s32 	%rd58, %r176;
	add.s64 	%rd59, %rd58, %rd11;
	shl.b64 	%rd60, %rd59, 2;
	add.s64 	%rd61, %rd2, %rd60;
	ld.global.nc.f32 	%f64, [%rd61];
	ld.global.nc.f32 	%f65, [%rd164];
	fma.rn.f32 	%f66, %f64, %f65, %f63;
	cvt.s64.s32 	%rd62, %r177;
	add.s64 	%rd63, %rd62, %rd11;
	shl.b64 	%rd64, %rd63, 2;
	add.s64 	%rd65, %rd2, %rd64;
	ld.global.nc.f32 	%f67, [%rd65];
	ld.global.nc.f32 	%f68, [%rd164+4];
	fma.rn.f32 	%f69, %f67, %f68, %f66;
	cvt.s64.s32 	%rd66, %r178;
	add.s64 	%rd67, %rd66, %rd11;
	shl.b64 	%rd68, %rd67, 2;
	add.s64 	%rd69, %rd2, %rd68;
	ld.global.nc.f32 	%f70, [%rd69];
	ld.global.nc.f32 	%f71, [%rd164+8];
	fma.rn.f32 	%f72, %f70, %f71, %f69;
	cvt.s64.s32 	%rd70, %r179;
	add.s64 	%rd71, %rd70, %rd11;
	shl.b64 	%rd72, %rd71, 2;
	add.s64 	%rd73, %rd2, %rd72;
	ld.global.nc.f32 	%f73, [%rd73];
	ld.global.nc.f32 	%f74, [%rd164+12];
	fma.rn.f32 	%f254, %f73, %f74, %f72;
	add.s32 	%r181, %r181, 8;
	add.s32 	%r180, %r180, %r20;
	add.s32 	%r179, %r179, %r20;
	add.s32 	%r178, %r178, %r20;
	add.s32 	%r177, %r177, %r20;
	add.s32 	%r176, %r176, %r20;
	add.s32 	%r175, %r175, %r20;
	add.s32 	%r174, %r174, %r20;
	add.s64 	%rd164, %rd164, 32;
	add.s32 	%r173, %r173, %r20;
	setp.ne.s32 	%p8, %r181, 0;
	mov.u32 	%r183, %r15;
	@%p8 bra 	$L__BB1_11;
$L__BB1_12:
	setp.eq.s32 	%p9, %r11, 0;
	@%p9 bra 	$L__BB1_20;
	setp.lt.u32 	%p10, %r12, 3;
	@%p10 bra 	$L__BB1_15;
	mad.lo.s32 	%r102, %r183, %r84, %r196;
	cvt.s64.s32 	%rd74, %r102;
	add.s64 	%rd75, %rd74, %rd11;
	shl.b64 	%rd76, %rd75, 2;
	add.s64 	%rd77, %rd2, %rd76;
	ld.global.nc.f32 	%f76, [%rd77];
	mul.wide.u32 	%rd78, %r183, 4;
	add.s64 	%rd79, %rd10, %rd78;
	ld.global.nc.f32 	%f77, [%rd79];
	fma.rn.f32 	%f78, %f76, %f77, %f254;
	add.s32 	%r103, %r102, %r84;
	cvt.s64.s32 	%rd80, %r103;
	add.s64 	%rd81, %rd80, %rd11;
	shl.b64 	%rd82, %rd81, 2;
	add.s64 	%rd83, %rd2, %rd82;
	ld.global.nc.f32 	%f79, [%rd83];
	ld.global.nc.f32 	%f80, [%rd79+4];
	fma.rn.f32 	%f81, %f79, %f80, %f78;
	add.s32 	%r104, %r103, %r84;
	cvt.s64.s32 	%rd84, %r104;
	add.s64 	%rd85, %rd84, %rd11;
	shl.b64 	%rd86, %rd85, 2;
	add.s64 	%rd87, %rd2, %rd86;
	ld.global.nc.f32 	%f82, [%rd87];
	ld.global.nc.f32 	%f83, [%rd79+8];
	fma.rn.f32 	%f84, %f82, %f83, %f81;
	add.s32 	%r105, %r104, %r84;
	cvt.s64.s32 	%rd88, %r105;
	add.s64 	%rd89, %rd88, %rd11;
	shl.b64 	%rd90, %rd89, 2;
	add.s64 	%rd91, %rd2, %rd90;
	ld.global.nc.f32 	%f85, [%rd91];
	ld.global.nc.f32 	%f86, [%rd79+12];
	fma.rn.f32 	%f254, %f85, %f86, %f84;
	add.s32 	%r183, %r183, 4;
$L__BB1_15:
	setp.eq.s32 	%p11, %r13, 0;
	@%p11 bra 	$L__BB1_20;
	setp.eq.s32 	%p12, %r13, 1;
	@%p12 bra 	$L__BB1_18;
	mad.lo.s32 	%r106, %r183, %r84, %r196;
	cvt.s64.s32 	%rd92, %r106;
	add.s64 	%rd93, %rd92, %rd11;
	shl.b64 	%rd94, %rd93, 2;
	add.s64 	%rd95, %rd2, %rd94;
	ld.global.nc.f32 	%f88, [%rd95];
	mul.wide.u32 	%rd96, %r183, 4;
	add.s64 	%rd97, %rd10, %rd96;
	ld.global.nc.f32 	%f89, [%rd97];
	fma.rn.f32 	%f90, %f88, %f89, %f254;
	add.s32 	%r107, %r106, %r84;
	cvt.s64.s32 	%rd98, %r107;
	add.s64 	%rd99, %rd98, %rd11;
	shl.b64 	%rd100, %rd99, 2;
	add.s64 	%rd101, %rd2, %rd100;
	ld.global.nc.f32 	%f91, [%rd101];
	ld.global.nc.f32 	%f92, [%rd97+4];
	fma.rn.f32 	%f254, %f91, %f92, %f90;
	add.s32 	%r183, %r183, 2;
$L__BB1_18:
	setp.eq.s32 	%p13, %r16, 0;
	@%p13 bra 	$L__BB1_20;
	mad.lo.s32 	%r108, %r183, %r84, %r196;
	cvt.s64.s32 	%rd102, %r108;
	add.s64 	%rd103, %rd102, %rd11;
	shl.b64 	%rd104, %rd103, 2;
	add.s64 	%rd105, %rd2, %rd104;
	ld.global.nc.f32 	%f93, [%rd105];
	mul.wide.u32 	%rd106, %r183, 4;
	add.s64 	%rd107, %rd10, %rd106;
	ld.global.nc.f32 	%f94, [%rd107];
	fma.rn.f32 	%f254, %f93, %f94, %f254;
$L__BB1_20:
	ld.param.u64 	%rd161, [_Z31hebbian_backward_segment_kernelPKfS0_S0_S0_S0_S0_S0_PfS1_S1_S1_S1_iii_param_9];
	cvt.u32.u64 	%r109, %rd9;
	add.s32 	%r110, %r109, %r196;
	cvta.to.global.u64 	%rd108, %rd161;
	mul.wide.s32 	%rd109, %r110, 4;
	add.s64 	%rd110, %rd108, %rd109;
	st.global.f32 	[%rd110], %f254;
$L__BB1_21:
	bar.sync 	0;
	mov.f32 	%f256, 0f00000000;
	@%p4 bra 	$L__BB1_24;
	cvt.s64.s32 	%rd15, %r31;
	mov.f32 	%f256, 0f00000000;
	mov.u32 	%r185, %r196;
$L__BB1_23:
	cvt.s64.s32 	%rd111, %r185;
	add.s64 	%rd112, %rd111, %rd15;
	shl.b64 	%rd113, %rd112, 2;
	add.s64 	%rd114, %rd2, %rd113;
	ld.global.nc.f32 	%f97, [%rd114];
	shl.b32 	%r111, %r185, 2;
	mov.u32 	%r112, smem;
	add.s32 	%r113, %r112, %r111;
	ld.shared.f32 	%f98, [%r113];
	fma.rn.f32 	%f256, %f97, %f98, %f256;
	add.s32 	%r185, %r185, %r7;
	setp.lt.s32 	%p15, %r185, %r2;
	@%p15 bra 	$L__BB1_23;
$L__BB1_24:
	setp.lt.u32 	%p16, %r7, 2;
	st.shared.f32 	[%r8], %f256;
	bar.sync 	0;
	@%p16 bra 	$L__BB1_29;
	mov.u32 	%r186, %r7;
$L__BB1_26:
	shr.u32 	%r61, %r186, 1;
	setp.ge.u32 	%p17, %r196, %r61;
	@%p17 bra 	$L__BB1_28;
	shl.b32 	%r114, %r61, 2;
	add.s32 	%r115, %r8, %r114;
	ld.shared.f32 	%f99, [%r115];
	ld.shared.f32 	%f100, [%r8];
	add.f32 	%f101, %f99, %f100;
	st.shared.f32 	[%r8], %f101;
$L__BB1_28:
	bar.sync 	0;
	setp.gt.u32 	%p18, %r186, 3;
	mov.u32 	%r186, %r61;
	@%p18 bra 	$L__BB1_26;
$L__BB1_29:
	setp.ne.s32 	%p19, %r196, 0;
	@%p19 bra 	$L__BB1_31;
	ld.param.u64 	%rd162, [_Z31hebbian_backward_segment_kernelPKfS0_S0_S0_S0_S0_S0_PfS1_S1_S1_S1_iii_param_10];
	ld.shared.f32 	%f102, [%r6];
	neg.f32 	%f103, %f102;
	cvta.to.global.u64 	%rd115, %rd162;
	mul.wide.s32 	%rd116, %r171, 4;
	add.s64 	%rd117, %rd115, %rd116;
	st.global.f32 	[%rd117+-4], %f103;
$L__BB1_31:
	bar.sync 	0;
	@%p6 bra 	$L__BB1_58;
	setp.lt.u32 	%p21, %r10, 15;
	mov.f32 	%f264, 0f00000000;
	mov.b32 	%r189, 0;
	@%p21 bra 	$L__BB1_35;
	mov.f32 	%f264, 0f00000000;
	mov.b32 	%r187, 0;
$L__BB1_34:
	.pragma "nounroll";
	add.s32 	%r118, %r187, %r9;
	shl.b32 	%r119, %r118, 2;
	mov.u32 	%r120, smem;
	add.s32 	%r121, %r120, %r119;
	ld.shared.f32 	%f107, [%r121];
	cvt.u64.u32 	%rd118, %r187;
	add.s64 	%rd119, %rd118, %rd9;
	shl.b64 	%rd120, %rd119, 2;
	add.s64 	%rd121, %rd3, %rd120;
	ld.global.nc.f32 	%f108, [%rd121];
	fma.rn.f32 	%f109, %f107, %f108, %f264;
	ld.shared.f32 	%f110, [%r121+4];
	ld.global.nc.f32 	%f111, [%rd121+4];
	fma.rn.f32 	%f112, %f110, %f111, %f109;
	ld.shared.f32 	%f113, [%r121+8];
	ld.global.nc.f32 	%f114, [%rd121+8];
	fma.rn.f32 	%f115, %f113, %f114, %f112;
	ld.shared.f32 	%f116, [%r121+12];
	ld.global.nc.f32 	%f117, [%rd121+12];
	fma.rn.f32 	%f118, %f116, %f117, %f115;
	ld.shared.f32 	%f119, [%r121+16];
	ld.global.nc.f32 	%f120, [%rd121+16];
	fma.rn.f32 	%f121, %f119, %f120, %f118;
	ld.shared.f32 	%f122, [%r121+20];
	ld.global.nc.f32 	%f123, [%rd121+20];
	fma.rn.f32 	%f124, %f122, %f123, %f121;
	ld.shared.f32 	%f125, [%r121+24];
	ld.global.nc.f32 	%f126, [%rd121+24];
	fma.rn.f32 	%f127, %f125, %f126, %f124;
	ld.shared.f32 	%f128, [%r121+28];
	ld.global.nc.f32 	%f129, [%rd121+28];
	fma.rn.f32 	%f130, %f128, %f129, %f127;
	ld.shared.f32 	%f131, [%r121+32];
	ld.global.nc.f32 	%f132, [%rd121+32];
	fma.rn.f32 	%f133, %f131, %f132, %f130;
	ld.shared.f32 	%f134, [%r121+36];
	ld.global.nc.f32 	%f135, [%rd121+36];
	fma.rn.f32 	%f136, %f134, %f135, %f133;
	ld.shared.f32 	%f137, [%r121+40];
	ld.global.nc.f32 	%f138, [%rd121+40];
	fma.rn.f32 	%f139, %f137, %f138, %f136;
	ld.shared.f32 	%f140, [%r121+44];
	ld.global.nc.f32 	%f141, [%rd121+44];
	fma.rn.f32 	%f142, %f140, %f141, %f139;
	ld.shared.f32 	%f143, [%r121+48];
	ld.global.nc.f32 	%f144, [%rd121+48];
	fma.rn.f32 	%f145, %f143, %f144, %f142;
	ld.shared.f32 	%f146, [%r121+52];
	ld.global.nc.f32 	%f147, [%rd121+52];
	fma.rn.f32 	%f148, %f146, %f147, %f145;
	ld.shared.f32 	%f149, [%r121+56];
	ld.global.nc.f32 	%f150, [%rd121+56];
	fma.rn.f32 	%f151, %f149, %f150, %f148;
	ld.shared.f32 	%f152, [%r121+60];
	ld.global.nc.f32 	%f153, [%rd121+60];
	fma.rn.f32 	%f264, %f152, %f153, %f151;
	add.s32 	%r187, %r187, 16;
	setp.ne.s32 	%p22, %r187, %r17;
	mov.u32 	%r189, %r17;
	@%p22 bra 	$L__BB1_34;
$L__BB1_35:
	setp.eq.s32 	%p23, %r14, 0;
	@%p23 bra 	$L__BB1_45;
	add.s32 	%r122, %r14, -1;
	setp.lt.u32 	%p24, %r122, 7;
	@%p24 bra 	$L__BB1_38;
	add.s32 	%r123, %r189, %r9;
	shl.b32 	%r124, %r123, 2;
	mov.u32 	%r125, smem;
	add.s32 	%r126, %r125, %r124;
	ld.shared.f32 	%f155, [%r126];
	cvt.u64.u32 	%rd122, %r189;
	add.s64 	%rd123, %rd122, %rd9;
	shl.b64 	%rd124, %rd123, 2;
	add.s64 	%rd125, %rd3, %rd124;
	ld.global.nc.f32 	%f156, [%rd125];
	fma.rn.f32 	%f157, %f155, %f156, %f264;
	ld.shared.f32 	%f158, [%r126+4];
	ld.global.nc.f32 	%f159, [%rd125+4];
	fma.rn.f32 	%f160, %f158, %f159, %f157;
	ld.shared.f32 	%f161, [%r126+8];
	ld.global.nc.f32 	%f162, [%rd125+8];
	fma.rn.f32 	%f163, %f161, %f162, %f160;
	ld.shared.f32 	%f164, [%r126+12];
	ld.global.nc.f32 	%f165, [%rd125+12];
	fma.rn.f32 	%f166, %f164, %f165, %f163;
	ld.shared.f32 	%f167, [%r126+16];
	ld.global.nc.f32 	%f168, [%rd125+16];
	fma.rn.f32 	%f169, %f167, %f168, %f166;
	ld.shared.f32 	%f170, [%r126+20];
	ld.global.nc.f32 	%f171, [%rd125+20];
	fma.rn.f32 	%f172, %f170, %f171, %f169;
	ld.shared.f32 	%f173, [%r126+24];
	ld.global.nc.f32 	%f174, [%rd125+24];
	fma.rn.f32 	%f175, %f173, %f174, %f172;
	ld.shared.f32 	%f176, [%r126+28];
	ld.global.nc.f32 	%f177, [%rd125+28];
	fma.rn.f32 	%f264, %f176, %f177, %f175;
	add.s32 	%r189, %r189, 8;
$L__BB1_38:
	setp.eq.s32 	%p25, %r11, 0;
	@%p25 bra 	$L__BB1_45;
	setp.lt.u32 	%p26, %r12, 3;
	@%p26 bra 	$L__BB1_41;
	add.s32 	%r127, %r189, %r9;
	shl.b32 	%r128, %r127, 2;
	mov.u32 	%r129, smem;
	add.s32 	%r130, %r129, %r128;
	ld.shared.f32 	%f179, [%r130];
	cvt.u64.u32 	%rd126, %r189;
	add.s64 	%rd127, %rd126, %rd9;
	shl.b64 	%rd128, %rd127, 2;
	add.s64 	%rd129, %rd3, %rd128;
	ld.global.nc.f32 	%f180, [%rd129];
	fma.rn.f32 	%f181, %f179, %f180, %f264;
	ld.shared.f32 	%f182, [%r130+4];
	ld.global.nc.f32 	%f183, [%rd129+4];
	fma.rn.f32 	%f184, %f182, %f183, %f181;
	ld.shared.f32 	%f185, [%r130+8];
	ld.global.nc.f32 	%f186, [%rd129+8];
	fma.rn.f32 	%f187, %f185, %f186, %f184;
	ld.shared.f32 	%f188, [%r130+12];
	ld.global.nc.f32 	%f189, [%rd129+12];
	fma.rn.f32 	%f264, %f188, %f189, %f187;
	add.s32 	%r189, %r189, 4;
$L__BB1_41:
	setp.eq.s32 	%p27, %r13, 0;
	@%p27 bra 	$L__BB1_45;
	setp.eq.s32 	%p28, %r13, 1;
	add.s32 	%r131, %r189, %r9;
	shl.b32 	%r132, %r131, 2;
	mov.u32 	%r133, smem;
	add.s32 	%r69, %r133, %r132;
	ld.shared.f32 	%f190, [%r69];
	cvt.u64.u32 	%rd130, %r189;
	add.s64 	%rd131, %rd130, %rd9;
	shl.b64 	%rd132, %rd131, 2;
	add.s64 	%rd16, %rd3, %rd132;
	ld.global.nc.f32 	%f191, [%rd16];
	fma.rn.f32 	%f264, %f190, %f191, %f264;
	@%p28 bra 	$L__BB1_45;
	setp.eq.s32 	%p29, %r13, 2;
	ld.shared.f32 	%f192, [%r69+4];
	ld.global.nc.f32 	%f193, [%rd16+4];
	fma.rn.f32 	%f264, %f192, %f193, %f264;
	@%p29 bra 	$L__BB1_45;
	ld.shared.f32 	%f194, [%r69+8];
	ld.global.nc.f32 	%f195, [%rd16+8];
	fma.rn.f32 	%f264, %f194, %f195, %f264;
$L__BB1_45:
	ld.param.u64 	%rd160, [_Z31hebbian_backward_segment_kernelPKfS0_S0_S0_S0_S0_S0_PfS1_S1_S1_S1_iii_param_8];
	cvt.u32.u64 	%r134, %rd9;
	setp.lt.s32 	%p30, %r84, 1;
	add.s32 	%r70, %r134, %r196;
	cvta.to.global.u64 	%rd133, %rd160;
	mul.wide.s32 	%rd134, %r70, 4;
	add.s64 	%rd135, %rd133, %rd134;
	st.global.f32 	[%rd135], %f264;
	mov.f32 	%f272, 0f00000000;
	@%p30 bra 	$L__BB1_57;
	setp.lt.u32 	%p31, %r10, 7;
	mov.f32 	%f272, 0f00000000;
	mov.b32 	%r193, 0;
	@%p31 bra 	$L__BB1_49;
	mov.f32 	%f272, 0f00000000;
	mov.b32 	%r191, 0;
$L__BB1_48:
	.pragma "nounroll";
	mad.lo.s32 	%r137, %r191, %r84, %r196;
	shl.b32 	%r138, %r137, 2;
	mov.u32 	%r139, smem;
	add.s32 	%r140, %r139, %r138;
	ld.shared.f32 	%f200, [%r140];
	cvt.u64.u32 	%rd136, %r191;
	add.s64 	%rd137, %rd136, %rd9;
	shl.b64 	%rd138, %rd137, 2;
	add.s64 	%rd139, %rd4, %rd138;
	ld.global.nc.f32 	%f201, [%rd139];
	fma.rn.f32 	%f202, %f200, %f201, %f272;
	add.s32 	%r141, %r140, %r24;
	ld.shared.f32 	%f203, [%r141];
	ld.global.nc.f32 	%f204, [%rd139+4];
	fma.rn.f32 	%f205, %f203, %f204, %f202;
	add.s32 	%r142, %r141, %r24;
	ld.shared.f32 	%f206, [%r142];
	ld.global.nc.f32 	%f207, [%rd139+8];
	fma.rn.f32 	%f208, %f206, %f207, %f205;
	add.s32 	%r143, %r142, %r24;
	ld.shared.f32 	%f209, [%r143];
	ld.global.nc.f32 	%f210, [%rd139+12];
	fma.rn.f32 	%f211, %f209, %f210, %f208;
	add.s32 	%r144, %r143, %r24;
	ld.shared.f32 	%f212, [%r144];
	ld.global.nc.f32 	%f213, [%rd139+16];
	fma.rn.f32 	%f214, %f212, %f213, %f211;
	add.s32 	%r145, %r144, %r24;
	ld.shared.f32 	%f215, [%r145];
	ld.global.nc.f32 	%f216, [%rd139+20];
	fma.rn.f32 	%f217, %f215, %f216, %f214;
	add.s32 	%r146, %r145, %r24;
	ld.shared.f32 	%f218, [%r146];
	ld.global.nc.f32 	%f219, [%rd139+24];
	fma.rn.f32 	%f220, %f218, %f219, %f217;
	add.s32 	%r147, %r146, %r24;
	ld.shared.f32 	%f221, [%r147];
	ld.global.nc.f32 	%f222, [%rd139+28];
	fma.rn.f32 	%f272, %f221, %f222, %f220;
	add.s32 	%r191, %r191, 8;
	setp.ne.s32 	%p32, %r191, %r18;
	mov.u32 	%r193, %r18;
	@%p32 bra 	$L__BB1_48;
$L__BB1_49:
	setp.eq.s32 	%p33, %r11, 0;
	@%p33 bra 	$L__BB1_57;
	setp.lt.u32 	%p34, %r12, 3;
	@%p34 bra 	$L__BB1_52;
	mad.lo.s32 	%r148, %r193, %r84, %r196;
	shl.b32 	%r149, %r148, 2;
	mov.u32 	%r150, smem;
	add.s32 	%r151, %r150, %r149;
	ld.shared.f32 	%f224, [%r151];
	cvt.u64.u32 	%rd140, %r193;
	add.s64 	%rd141, %rd140, %rd9;
	shl.b64 	%rd142, %rd141, 2;
	add.s64 	%rd143, %rd4, %rd142;
	ld.global.nc.f32 	%f225, [%rd143];
	fma.rn.f32 	%f226, %f224, %f225, %f272;
	add.s32 	%r152, %r151, %r24;
	ld.shared.f32 	%f227, [%r152];
	ld.global.nc.f32 	%f228, [%rd143+4];
	fma.rn.f32 	%f229, %f227, %f228, %f226;
	add.s32 	%r153, %r152, %r24;
	ld.shared.f32 	%f230, [%r153];
	ld.global.nc.f32 	%f231, [%rd143+8];
	fma.rn.f32 	%f232, %f230, %f231, %f229;
	add.s32 	%r154, %r153, %r24;
	ld.shared.f32 	%f233, [%r154];
	ld.global.nc.f32 	%f234, [%rd143+12];
	fma.rn.f32 	%f272, %f233, %f234, %f232;
	add.s32 	%r193, %r193, 4;
$L__BB1_52:
	setp.eq.s32 	%p35, %r13, 0;
	@%p35 bra 	$L__BB1_57;
	setp.eq.s32 	%p36, %r13, 1;
	@%p36 bra 	$L__BB1_55;
	mad.lo.s32 	%r155, %r193, %r84, %r196;
	shl.b32 	%r156, %r155, 2;
	mov.u32 	%r157, smem;
	add.s32 	%r158, %r157, %r156;
	ld.shared.f32 	%f236, [%r158];
	cvt.u64.u32 	%rd144, %r193;
	add.s64 	%rd145, %rd144, %rd9;
	shl.b64 	%rd146, %rd145, 2;
	add.s64 	%rd147, %rd4, %rd146;
	ld.global.nc.f32 	%f237, [%rd147];
	fma.rn.f32 	%f238, %f236, %f237, %f272;
	add.s32 	%r159, %r158, %r24;
	ld.shared.f32 	%f239, [%r159];
	ld.global.nc.f32 	%f240, [%rd147+4];
	fma.rn.f32 	%f272, %f239, %f240, %f238;
	add.s32 	%r193, %r193, 2;
$L__BB1_55:
	setp.eq.s32 	%p37, %r16, 0;
	@%p37 bra 	$L__BB1_57;
	mad.lo.s32 	%r160, %r193, %r84, %r196;
	shl.b32 	%r161, %r160, 2;
	mov.u32 	%r162, smem;
	add.s32 	%r163, %r162, %r161;
	ld.shared.f32 	%f241, [%r163];
	cvt.u64.u32 	%rd148, %r193;
	add.s64 	%rd149, %rd148, %rd9;
	shl.b64 	%rd150, %rd149, 2;
	add.s64 	%rd151, %rd4, %rd150;
	ld.global.nc.f32 	%f242, [%rd151];
	fma.rn.f32 	%f272, %f241, %f242, %f272;
$L__BB1_57:
	ld.param.u64 	%rd159, [_Z31hebbian_backward_segment_kernelPKfS0_S0_S0_S0_S0_S0_PfS1_S1_S1_S1_iii_param_7];
	cvta.to.global.u64 	%rd152, %rd159;
	mul.wide.s32 	%rd153, %r70, 4;
	add.s64 	%rd154, %rd152, %rd153;
	st.global.f32 	[%rd154], %f272;
$L__BB1_58:
	bar.sync 	0;
	@%p4 bra 	$L__BB1_61;
	mov.f32 	%f243, 0f3F800000;
	sub.f32 	%f43, %f243, %f1;
	mov.u32 	%r195, %r196;
$L__BB1_60:
	shl.b32 	%r164, %r195, 2;
	mov.u32 	%r165, smem;
	add.s32 	%r166, %r165, %r164;
	ld.shared.f32 	%f244, [%r166];
	mul.f32 	%f245, %f43, %f244;
	st.shared.f32 	[%r166], %f245;
	add.s32 	%r195, %r195, %r7;
	setp.lt.s32 	%p39, %r195, %r2;
	@%p39 bra 	$L__BB1_60;
$L__BB1_61:
	bar.sync 	0;
	setp.gt.s32 	%p40, %r30, %r82;
	mov.u32 	%r171, %r30;
	@%p40 bra 	$L__BB1_5;
$L__BB1_62:
	setp.ge.u32 	%p41, %r196, %r2;
	@%p41 bra 	$L__BB1_65;
	ld.param.u64 	%rd163, [_Z31hebbian_backward_segment_kernelPKfS0_S0_S0_S0_S0_S0_PfS1_S1_S1_S1_iii_param_11];
	mov.u32 	%r28, %ntid.x;
	cvta.to.global.u64 	%rd8, %rd163;
	mov.u32 	%r168, smem;
$L__BB1_64:
	shl.b32 	%r167, %r196, 2;
	add.s32 	%r169, %r168, %r167;
	ld.shared.f32 	%f246, [%r169];
	mul.wide.s32 	%rd155, %r196, 4;
	add.s64 	%rd156, %rd8, %rd155;
	st.global.f32 	[%rd156], %f246;
	add.s32 	%r196, %r196, %r28;
	setp.lt.s32 	%p42, %r196, %r2;
	@%p42 bra 	$L__BB1_64;
$L__BB1_65:
	ret;

}


// ===== COMPILED SASS (sm_100) =====

	.target	sm_100

	.elftype	@"ET_EXEC"


//--------------------- .note.nv.tkinfo           --------------------------
	.section	.note.nv.tkinfo,"",@"SHT_NOTE"
	.sectionflags	@"SHF_NOTE_NV_TKINFO"
	.tkinfo
        /*0018*/ 	.word	0x00000002
        /*0030*/ 	.string	""
        /*0030*/ 	.string	"ptxas"
        /*0030*/ 	.string	"Cuda compilation tools, release 13.0, V13.0.88"
        /*0030*/ 	.string	"Build cuda_13.0.r13.0/compiler.36424714_0"
        /*0030*/ 	.string	"-arch sm_100 -m 64 "



//--------------------- .note.nv.cuinfo           --------------------------
	.section	.note.nv.cuinfo,"",@"SHT_NOTE"
	.sectionflags	@"SHF_NOTE_NV_CUINFO"
        /*0018*/ 	.short	0x0002
        /*001a*/ 	.short	0x0064
        /*001c*/ 	.short	0x0082
	.zero		2


//--------------------- .nv.info                  --------------------------
	.section	.nv.info,"",@"SHT_CUDA_INFO"
	.align	4


	//----- nvinfo : EIATTR_REGCOUNT
	.align		4
        /*0000*/ 	.byte	0x04, 0x2f
        /*0002*/ 	.short	(.L_1 - .L_0)
	.align		4
.L_0:
        /*0004*/ 	.word	index@(_Z23hebbian_backward_kernelPKfS0_S0_S0_S0_S0_PfS1_S1_S1_S1_ii)
        /*0008*/ 	.word	0x00000028


	//----- nvinfo : EIATTR_FRAME_SIZE
	.align		4
.L_1:
        /*000c*/ 	.byte	0x04, 0x11
        /*000e*/ 	.short	(.L_3 - .L_2)
	.align		4
.L_2:
        /*0010*/ 	.word	index@(_Z23hebbian_backward_kernelPKfS0_S0_S0_S0_S0_PfS1_S1_S1_S1_ii)
        /*0014*/ 	.word	0x00000000


	//----- nvinfo : EIATTR_REGCOUNT
	.align		4
.L_3:
        /*0018*/ 	.byte	0x04, 0x2f
        /*001a*/ 	.short	(.L_5 - .L_4)
	.align		4
.L_4:
        /*001c*/ 	.word	index@(_Z31hebbian_backward_segment_kernelPKfS0_S0_S0_S0_S0_S0_PfS1_S1_S1_S1_iii)
        /*0020*/ 	.word	0x00000020


	//----- nvinfo : EIATTR_FRAME_SIZE
	.align		4
.L_5:
        /*0024*/ 	.byte	0x04, 0x11
        /*0026*/ 	.short	(.L_7 - .L_6)
	.align		4
.L_6:
        /*0028*/ 	.word	index@(_Z31hebbian_backward_segment_kernelPKfS0_S0_S0_S0_S0_S0_PfS1_S1_S1_S1_iii)
        /*002c*/ 	.word	0x00000000


	//----- nvinfo : EIATTR_MIN_STACK_SIZE
	.align		4
.L_7:
        /*0030*/ 	.byte	0x04, 0x12
        /*0032*/ 	.short	(.L_9 - .L_8)
	.align		4
.L_8:
        /*0034*/ 	.word	index@(_Z31hebbian_backward_segment_kernelPKfS0_S0_S0_S0_S0_S0_PfS1_S1_S1_S1_iii)
        /*0038*/ 	.word	0x00000000


	//----- nvinfo : EIATTR_MIN_STACK_SIZE
	.align		4
.L_9:
        /*003c*/ 	.byte	0x04, 0x12
        /*003e*/ 	.short	(.L_11 - .L_10)
	.align		4
.L_10:
        /*0040*/ 	.word	index@(_Z23hebbian_backward_kernelPKfS0_S0_S0_S0_S0_PfS1_S1_S1_S1_ii)
        /*0044*/ 	.word	0x00000000
.L_11:


//--------------------- .nv.compat                --------------------------
	.section	.nv.compat,"",@"SHT_CUDA_COMPAT_INFO"
	.align	4
        /*0000*/ 	.byte	0x02, 0x09, 0x00, 0x00, 0x02, 0x02, 0x01, 0x00, 0x02, 0x05, 0x05, 0x00, 0x03, 0x07, 0x01, 0x01
        /*0010*/ 	.byte	0x02, 0x03, 0x00, 0x00, 0x02, 0x06, 0x01, 0x00, 0x04, 0x0b, 0x08, 0x00, 0x09, 0x00, 0x00, 0x00
        /*0020*/ 	.byte	0x00, 0x00, 0x00, 0x00


//--------------------- .nv.info._Z31hebbian_backward_segment_kernelPKfS0_S0_S0_S0_S0_S0_PfS1_S1_S1_S1_iii --------------------------
	.section	.nv.info._Z31hebbian_backward_segment_kernelPKfS0_S0_S0_S0_S0_S0_PfS1_S1_S1_S1_iii,"",@"SHT_CUDA_INFO"
	.sectionflags	@""
	.align	4


	//----- nvinfo : EIATTR_CUDA_API_VERSION
	.align		4
        /*0000*/ 	.byte	0x04, 0x37
        /*0002*/ 	.short	(.L_13 - .L_12)
.L_12:
        /*0004*/ 	.word	0x00000082


	//----- nvinfo : EIATTR_KPARAM_INFO
	.align		4
.L_13:
        /*0008*/ 	.byte	0x04, 0x17
        /*000a*/ 	.short	(.L_15 - .L_14)
.L_14:
        /*000c*/ 	.word	0x00000000
        /*0010*/ 	.short	0x000e
        /*0012*/ 	.short	0x0068
        /*0014*/ 	.byte	0x00, 0xf0, 0x11, 0x00


	//----- nvinfo : EIATTR_KPARAM_INFO
	.align		4
.L_15:
        /*0018*/ 	.byte	0x04, 0x17
        /*001a*/ 	.short	(.L_17 - .L_16)
.L_16:
        /*001c*/ 	.word	0x00000000
        /*0020*/ 	.short	0x000d
        /*0022*/ 	.short	0x0064
        /*0024*/ 	.byte	0x00, 0xf0, 0x11, 0x00


	//----- nvinfo : EIATTR_KPARAM_INFO
	.align		4
.L_17:
        /*0028*/ 	.byte	0x04, 0x17
        /*002a*/ 	.short	(.L_19 - .L_18)
.L_18:
        /*002c*/ 	.word	0x00000000
        /*0030*/ 	.short	0x000c
        /*0032*/ 	.short	0x0060
        /*0034*/ 	.byte	0x00, 0xf0, 0x11, 0x00


	//----- nvinfo : EIATTR_KPARAM_INFO
	.align		4
.L_19:
        /*0038*/ 	.byte	0x04, 0x17
        /*003a*/ 	.short	(.L_21 - .L_20)
.L_20:
        /*003c*/ 	.word	0x00000000
        /*0040*/ 	.short	0x000b
        /*0042*/ 	.short	0x0058
        /*0044*/ 	.byte	0x00, 0xf5, 0x21, 0x00


	//----- nvinfo : EIATTR_KPARAM_INFO
	.align		4
.L_21:
        /*0048*/ 	.byte	0x04, 0x17
        /*004a*/ 	.short	(.L_23 - .L_22)
.L_22:
        /*004c*/ 	.word	0x00000000
        /*0050*/ 	.short	0x000a
        /*0052*/ 	.short	0x0050
        /*0054*/ 	.byte	0x00, 0xf5, 0x21, 0x00


	//----- nvinfo : EIATTR_KPARAM_INFO
	.align		4
.L_23:
        /*0058*/ 	.byte	0x04, 0x17
        /*005a*/ 	.short	(.L_25 - .L_24)
.L_24:
        /*005c*/ 	.word	0x00000000
        /*0060*/ 	.short	0x0009
        /*0062*/ 	.short	0x0048
        /*0064*/ 	.byte	0x00, 0xf5, 0x21, 0x00


	//----- nvinfo : EIATTR_KPARAM_INFO
	.align		4
.L_25:
        /*0068*/ 	.byte	0x04, 0x17
        /*006a*/ 	.short	(.L_27 - .L_26)
.L_26:
        /*006c*/ 	.word	0x00000000
        /*0070*/ 	.short	0x0008
        /*0072*/ 	.short	0x0040
        /*0074*/ 	.byte	0x00, 0xf5, 0x21, 0x00


	//----- nvinfo : EIATTR_KPARAM_INFO
	.align		4
.L_27:
        /*0078*/ 	.byte	0x04, 0x17
        /*007a*/ 	.short	(.L_29 - .L_28)
.L_28:
        /*007c*/ 	.word	0x00000000
        /*0080*/ 	.short	0x0007
        /*0082*/ 	.short	0x0038
        /*0084*/ 	.byte	0x00, 0xf5, 0x21, 0x00


	//----- nvinfo : EIATTR_KPARAM_INFO
	.align		4
.L_29:
        /*0088*/ 	.byte	0x04, 0x17
        /*008a*/ 	.short	(.L_31 - .L_30)
.L_30:
        /*008c*/ 	.word	0x00000000
        /*0090*/ 	.short	0x0006
        /*0092*/ 	.short	0x0030
        /*0094*/ 	.byte	0x00, 0xf5, 0x21, 0x00


	//----- nvinfo : EIATTR_KPARAM_INFO
	.align		4
.L_31:
        /*0098*/ 	.byte	0x04, 0x17
        /*009a*/ 	.short	(.L_33 - .L_32)
.L_32:
        /*009c*/ 	.word	0x00000000
        /*00a0*/ 	.short	0x0005
        /*00a2*/ 	.short	0x0028
        /*00a4*/ 	.byte	0x00, 0xf5, 0x21, 0x00


	//----- nvinfo : EIATTR_KPARAM_INFO
	.align		4
.L_33:
        /*00a8*/ 	.byte	0x04, 0x17
        /*00aa*/ 	.short	(.L_35 - .L_34)
.L_34:
        /*00ac*/ 	.word	0x00000000
        /*00b0*/ 	.short	0x0004
        /*00b2*/ 	.short	0x0020
        /*00b4*/ 	.byte	0x00, 0xf5, 0x21, 0x00


	//----- nvinfo : EIATTR_KPARAM_INFO
	.align		4
.L_35:
        /*00b8*/ 	.byte	0x04, 0x17
        /*00ba*/ 	.short	(.L_37 - .L_36)
.L_36:
        /*00bc*/ 	.word	0x00000000
        /*00c0*/ 	.short	0x0003
        /*00c2*/ 	.short	0x0018
        /*00c4*/ 	.byte	0x00, 0xf5, 0x21, 0x00


	//----- nvinfo : EIATTR_KPARAM_INFO
	.align		4
.L_37:
        /*00c8*/ 	.byte	0x04, 0x17
        /*00ca*/ 	.short	(.L_39 - .L_38)
.L_38:
        /*00cc*/ 	.word	0x00000000
        /*00d0*/ 	.short	0x0002
        /*00d2*/ 	.short	0x0010
        /*00d4*/ 	.byte	0x00, 0xf5, 0x21, 0x00


	//----- nvinfo : EIATTR_KPARAM_INFO
	.align		4
.L_39:
        /*00d8*/ 	.byte	0x04, 0x17
        /*00da*/ 	.short	(.L_41 - .L_40)
.L_40:
        /*00dc*/ 	.word	0x00000000
        /*00e0*/ 	.short	0x0001
        /*00e2*/ 	.short	0x0008
        /*00e4*/ 	.byte	0x00, 0xf5, 0x21, 0x00


	//----- nvinfo : EIATTR_KPARAM_INFO
	.align		4
.L_41:
        /*00e8*/ 	.byte	0x04, 0x17
        /*00ea*/ 	.short	(.L_43 - .L_42)
.L_42:
        /*00ec*/ 	.word	0x00000000
        /*00f0*/ 	.short	0x0000
        /*00f2*/ 	.short	0x0000
        /*00f4*/ 	.byte	0x00, 0xf5, 0x21, 0x00


	//----- nvinfo : EIATTR_SPARSE_MMA_MASK
	.align		4
.L_43:
        /*00f8*/ 	.byte	0x03, 0x50
        /*00fa*/ 	.short	0x0000


	//----- nvinfo : EIATTR_MAXREG_COUNT
	.align		4
        /*00fc*/ 	.byte	0x03, 0x1b
        /*00fe*/ 	.short	0x00ff


	//----- nvinfo : EIATTR_NUM_BARRIERS
	.align		4
        /*0100*/ 	.byte	0x02, 0x4c
        /*0102*/ 	.byte	0x01
	.zero		1


	//----- nvinfo : EIATTR_MERCURY_ISA_VERSION
	.align		4
        /*0104*/ 	.byte	0x03, 0x5f
        /*0106*/ 	.short	0x0101


	//----- nvinfo : EIATTR_VRC_CTA_INIT_COUNT
	.align		4
        /*0108*/ 	.byte	0x02, 0x4a
	.zero		1
	.zero		1


	//----- nvinfo : EIATTR_EXIT_INSTR_OFFSETS
	.align		4
        /*010c*/ 	.byte	0x04, 0x1c
        /*010e*/ 	.short	(.L_45 - .L_44)


	//   ....[0]....
.L_44:
        /*0110*/ 	.word	0x00002b30


	//   ....[1]....
        /*0114*/ 	.word	0x00002c00


	//----- nvinfo : EIATTR_CRS_STACK_SIZE
	.align		4
.L_45:
        /*0118*/ 	.byte	0x04, 0x1e
        /*011a*/ 	.short	(.L_47 - .L_46)
.L_46:
        /*011c*/ 	.word	0x00000000


	//----- nvinfo : EIATTR_CBANK_PARAM_SIZE
	.align		4
.L_47:
        /*0120*/ 	.byte	0x03, 0x19
        /*0122*/ 	.short	0x006c


	//----- nvinfo : EIATTR_PARAM_CBANK
	.align		4
        /*0124*/ 	.byte	0x04, 0x0a
        /*0126*/ 	.short	(.L_49 - .L_48)
	.align		4
.L_48:
        /*0128*/ 	.word	index@(.nv.constant0._Z31hebbian_backward_segment_kernelPKfS0_S0_S0_S0_S0_S0_PfS1_S1_S1_S1_iii)
        /*012c*/ 	.short	0x0380
        /*012e*/ 	.short	0x006c


	//----- nvinfo : EIATTR_SW_WAR
	.align		4
.L_49:
        /*0130*/ 	.byte	0x04, 0x36
        /*0132*/ 	.short	(.L_51 - .L_50)
.L_50:
        /*0134*/ 	.word	0x00000008
.L_51:


//--------------------- .nv.info._Z23hebbian_backward_kernelPKfS0_S0_S0_S0_S0_PfS1_S1_S1_S1_ii --------------------------
	.section	.nv.info._Z23hebbian_backward_kernelPKfS0_S0_S0_S0_S0_PfS1_S1_S1_S1_ii,"",@"SHT_CUDA_INFO"
	.sectionflags	@""
	.align	4


	//----- nvinfo : EIATTR_CUDA_API_VERSION
	.align		4
        /*0000*/ 	.byte	0x04, 0x37
        /*0002*/ 	.short	(.L_53 - .L_52)
.L_52:
        /*0004*/ 	.word	0x00000082


	//----- nvinfo : EIATTR_KPARAM_INFO
	.align		4
.L_53:
        /*0008*/ 	.byte	0x04, 0x17
        /*000a*/ 	.short	(.L_55 - .L_54)
.L_54:
        /*000c*/ 	.word	0x00000000
        /*0010*/ 	.short	0x000c
        /*0012*/ 	.short	0x005c
        /*0014*/ 	.byte	0x00, 0xf0, 0x11, 0x00


	//----- nvinfo : EIATTR_KPARAM_INFO
	.align		4
.L_55:
        /*0018*/ 	.byte	0x04, 0x17
        /*001a*/ 	.short	(.L_57 - .L_56)
.L_56:
        /*001c*/ 	.word	0x00000000
        /*0020*/ 	.short	0x000b
        /*0022*/ 	.short	0x0058
        /*0024*/ 	.byte	0x00, 0xf0, 0x11, 0x00


	//----- nvinfo : EIATTR_KPARAM_INFO
	.align		4
.L_57:
        /*0028*/ 	.byte	0x04, 0x17
        /*002a*/ 	.short	(.L_59 - .L_58)
.L_58:
        /*002c*/ 	.word	0x00000000
        /*0030*/ 	.short	0x000a
        /*0032*/ 	.short	0x0050
        /*0034*/ 	.byte	0x00, 0xf5, 0x21, 0x00


	//----- nvinfo : EIATTR_KPARAM_INFO
	.align		4
.L_59:
        /*0038*/ 	.byte	0x04, 0x17
        /*003a*/ 	.short	(.L_61 - .L_60)
.L_60:
        /*003c*/ 	.word	0x00000000
        /*0040*/ 	.short	0x0009
        /*0042*/ 	.short	0x0048
        /*0044*/ 	.byte	0x00, 0xf5, 0x21, 0x00


	//----- nvinfo : EIATTR_KPARAM_INFO
	.align		4
.L_61:
        /*0048*/ 	.byte	0x04, 0x17
        /*004a*/ 	.short	(.L_63 - .L_62)
.L_62:
        /*004c*/ 	.word	0x00000000
        /*0050*/ 	.short	0x0008
        /*0052*/ 	.short	0x0040
        /*0054*/ 	.byte	0x00, 0xf5, 0x21, 0x00


	//----- nvinfo : EIATTR_KPARAM_INFO
	.align		4
.L_63:
        /*0058*/ 	.byte	0x04, 0x17
        /*005a*/ 	.short	(.L_65 - .L_64)
.L_64:
        /*005c*/ 	.word	0x00000000
        /*0060*/ 	.short	0x0007
        /*0062*/ 	.short	0x0038
        /*0064*/ 	.byte	0x00, 0xf5, 0x21, 0x00


	//----- nvinfo : EIATTR_KPARAM_INFO
	.align		4
.L_65:
        /*0068*/ 	.byte	0x04, 0x17
        /*006a*/ 	.short	(.L_67 - .L_66)
.L_66:
        /*006c*/ 	.word	0x00000000
        /*0070*/ 	.short	0x0006
        /*0072*/ 	.short	0x0030
        /*0074*/ 	.byte	0x00, 0xf5, 0x21, 0x00


	//----- nvinfo : EIATTR_KPARAM_INFO
	.align		4
.L_67:
        /*0078*/ 	.byte	0x04, 0x17
        /*007a*/ 	.short	(.L_69 - .L_68)
.L_68:
        /*007c*/ 	.word	0x00000000
        /*0080*/ 	.short	0x0005
        /*0082*/ 	.short	0x0028
        /*0084*/ 	.byte	0x00, 0xf5, 0x21, 0x00


	//----- nvinfo : EIATTR_KPARAM_INFO
	.align		4
.L_69:
        /*0088*/ 	.byte	0x04, 0x17
        /*008a*/ 	.short	(.L_71 - .L_70)
.L_70:
        /*008c*/ 	.word	0x00000000
        /*0090*/ 	.short	0x0004
        /*0092*/ 	.short	0x0020
        /*0094*/ 	.byte	0x00, 0xf5, 0x21, 0x00


	//----- nvinfo : EIATTR_KPARAM_INFO
	.align		4
.L_71:
        /*0098*/ 	.byte	0x04, 0x17
        /*009a*/ 	.short	(.L_73 - .L_72)
.L_72:
        /*009c*/ 	.word	0x00000000
        /*00a0*/ 	.short	0x0003
        /*00a2*/ 	.short	0x0018
        /*00a4*/ 	.byte	0x00, 0xf5, 0x21, 0x00


	//----- nvinfo : EIATTR_KPARAM_INFO
	.align		4
.L_73:
        /*00a8*/ 	.byte	0x04, 0x17
        /*00aa*/ 	.short	(.L_75 - .L_74)
.L_74:
        /*00ac*/ 	.word	0x00000000
        /*00b0*/ 	.short	0x0002
        /*00b2*/ 	.short	0x0010
        /*00b4*/ 	.byte	0x00, 0xf5, 0x21, 0x00


	//----- nvinfo : EIATTR_KPARAM_INFO
	.align		4
.L_75:
        /*00b8*/ 	.byte	0x04, 0x17
        /*00ba*/ 	.short	(.L_77 - .L_76)
.L_76:
        /*00bc*/ 	.word	0x00000000
        /*00c0*/ 	.short	0x0001
        /*00c2*/ 	.short	0x0008
        /*00c4*/ 	.byte	0x00, 0xf5, 0x21, 0x00


	//----- nvinfo : EIATTR_KPARAM_INFO
	.align		4
.L_77:
        /*00c8*/ 	.byte	0x04, 0x17
        /*00ca*/ 	.short	(.L_79 - .L_78)
.L_78:
        /*00cc*/ 	.word	0x00000000
        /*00d0*/ 	.short	0x0000
        /*00d2*/ 	.short	0x0000
        /*00d4*/ 	.byte	0x00, 0xf5, 0x21, 0x00


	//----- nvinfo : EIATTR_SPARSE_MMA_MASK
	.align		4
.L_79:
        /*00d8*/ 	.byte	0x03, 0x50
        /*00da*/ 	.short	0x0000


	//----- nvinfo : EIATTR_MAXREG_COUNT
	.align		4
        /*00dc*/ 	.byte	0x03, 0x1b
        /*00de*/ 	.short	0x00ff


	//----- nvinfo : EIATTR_NUM_BARRIERS
	.align		4
        /*00e0*/ 	.byte	0x02, 0x4c
        /*00e2*/ 	.byte	0x01
	.zero		1


	//----- nvinfo : EIATTR_MERCURY_ISA_VERSION
	.align		4
        /*00e4*/ 	.byte	0x03, 0x5f
        /*00e6*/ 	.short	0x0101


	//----- nvinfo : EIATTR_VRC_CTA_INIT_COUNT
	.align		4
        /*00e8*/ 	.byte	0x02, 0x4a
	.zero		1
	.zero		1


	//----- nvinfo : EIATTR_EXIT_INSTR_OFFSETS
	.align		4
        /*00ec*/ 	.byte	0x04, 0x1c
        /*00ee*/ 	.short	(.L_81 - .L_80)


	//   ....[0]....
.L_80:
        /*00f0*/ 	.word	0x00002960


	//   ....[1]....
        /*00f4*/ 	.word	0x00002a30


	//----- nvinfo : EIATTR_CRS_STACK_SIZE
	.align		4
.L_81:
        /*00f8*/ 	.byte	0x04, 0x1e
        /*00fa*/ 	.short	(.L_83 - .L_82)
.L_82:
        /*00fc*/ 	.word	0x00000000


	//----- nvinfo : EIATTR_CBANK_PARAM_SIZE
	.align		4
.L_83:
        /*0100*/ 	.byte	0x03, 0x19
        /*0102*/ 	.short	0x0060


	//----- nvinfo : EIATTR_PARAM_CBANK
	.align		4
        /*0104*/ 	.byte	0x04, 0x0a
        /*0106*/ 	.short	(.L_85 - .L_84)
	.align		4
.L_84:
        /*0108*/ 	.word	index@(.nv.constant0._Z23hebbian_backward_kernelPKfS0_S0_S0_S0_S0_PfS1_S1_S1_S1_ii)
        /*010c*/ 	.short	0x0380
        /*010e*/ 	.short	0x0060


	//----- nvinfo : EIATTR_SW_WAR
	.align		4
.L_85:
        /*0110*/ 	.byte	0x04, 0x36
        /*0112*/ 	.short	(.L_87 - .L_86)
.L_86:
        /*0114*/ 	.word	0x00000008
.L_87:


//--------------------- .nv.callgraph             --------------------------
	.section	.nv.callgraph,"",@"SHT_CUDA_CALLGRAPH"
	.align	4
	.sectionentsize	8
	.align		4
        /*0000*/ 	.word	0x00000000
	.align		4
        /*0004*/ 	.word	0xffffffff
	.align		4
        /*0008*/ 	.word	0x00000000
	.align		4
        /*000c*/ 	.word	0xfffffffe
	.align		4
        /*0010*/ 	.word	0x00000000
	.align		4
        /*0014*/ 	.word	0xfffffffd
	.align		4
        /*0018*/ 	.word	0x00000000
	.align		4
        /*001c*/ 	.word	0xfffffffc


//--------------------- .text._Z31hebbian_backward_segment_kernelPKfS0_S0_S0_S0_S0_S0_PfS1_S1_S1_S1_iii --------------------------
	.section	.text._Z31hebbian_backward_segment_kernelPKfS0_S0_S0_S0_S0_S0_PfS1_S1_S1_S1_iii,"ax",@progbits
	.align	128
        .global         _Z31hebbian_backward_segment_kernelPKfS0_S0_S0_S0_S0_S0_PfS1_S1_S1_S1_iii
        .type           _Z31hebbian_backward_segment_kernelPKfS0_S0_S0_S0_S0_S0_PfS1_S1_S1_S1_iii,@function
        .size           _Z31hebbian_backward_segment_kernelPKfS0_S0_S0_S0_S0_S0_PfS1_S1_S1_S1_iii,(.L_x_72 - _Z31hebbian_backward_segment_kernelPKfS0_S0_S0_S0_S0_S0_PfS1_S1_S1_S1_iii)
        .other          _Z31hebbian_backward_segment_kernelPKfS0_S0_S0_S0_S0_S0_PfS1_S1_S1_S1_iii,@"STO_CUDA_ENTRY STV_DEFAULT"
_Z31hebbian_backward_segment_kernelPKfS0_S0_S0_S0_S0_S0_PfS1_S1_S1_S1_iii:
.text._Z31hebbian_backward_segment_kernelPKfS0_S0_S0_S0_S0_S0_PfS1_S1_S1_S1_iii:
[----:B------:R-:W-:Y:S01]  /*0000*/  LDC R1, c[0x0][0x37c] ;  /* 0x0000df00ff017b82 */ /* 0x000fe20000000800 */
[----:B------:R-:W0:Y:S01]  /*0010*/  S2R R0, SR_TID.X ;  /* 0x0000000000007919 */ /* 0x000e220000002100 */
[----:B------:R-:W1:Y:S01]  /*0020*/  LDCU UR17, c[0x0][0x3e8] ;  /* 0x00007d00ff1177ac */ /* 0x000e620008000800 */
[----:B------:R-:W-:Y:S01]  /*0030*/  BSSY.RECONVERGENT B0, `(.L_x_0) ;  /* 0x0000012000007945 */ /* 0x000fe20003800200 */
[----:B------:R-:W2:Y:S01]  /*0040*/  LDCU.64 UR14, c[0x0][0x358] ;  /* 0x00006b00ff0e77ac */ /* 0x000ea20008000a00 */
[----:B-1----:R-:W-:-:S06]  /*0050*/  UIMAD UR16, UR17, UR17, URZ ;  /* 0x00000011111072a4 */ /* 0x002fcc000f8e02ff */
[----:B0-----:R-:W-:-:S13]  /*0060*/  ISETP.GE.U32.AND P0, PT, R0, UR16, PT ;  /* 0x0000001000007c0c */ /* 0x001fda000bf06070 */
[----:B--2---:R-:W-:Y:S05]  /*0070*/  @P0 BRA `(.L_x_1) ;  /* 0x0000000000340947 */ /* 0x004fea0003800000 */
[----:B------:R-:W0:Y:S01]  /*0080*/  S2R R3, SR_CgaCtaId ;  /* 0x0000000000037919 */ /* 0x000e220000008800 */
[----:B------:R-:W1:Y:S01]  /*0090*/  LDC R8, c[0x0][0x360] ;  /* 0x0000d800ff087b82 */ /* 0x000e620000000800 */
[----:B------:R-:W-:Y:S01]  /*00a0*/  MOV R2, 0x400 ;  /* 0x0000040000027802 */ /* 0x000fe20000000f00 */
[----:B------:R-:W-:-:S06]  /*00b0*/  IMAD.MOV.U32 R7, RZ, RZ, R0 ;  /* 0x000000ffff077224 */ /* 0x000fcc00078e0000 */
[----:B------:R-:W2:Y:S01]  /*00c0*/  LDC.64 R4, c[0x0][0x3b0] ;  /* 0x0000ec00ff047b82 */ /* 0x000ea20000000a00 */
[----:B0-----:R-:W-:-:S07]  /*00d0*/  LEA R6, R3, R2, 0x18 ;  /* 0x0000000203067211 */ /* 0x001fce00078ec0ff */
.L_x_2:
[----:B0-2---:R-:W-:-:S06]  /*00e0*/  IMAD.WIDE R2, R7, 0x4, R4 ;  /* 0x0000000407027825 */ /* 0x005fcc00078e0204 */
[----:B------:R-:W2:Y:S01]  /*00f0*/  LDG.E.CONSTANT R2, desc[UR14][R2.64] ;  /* 0x0000000e02027981 */ /* 0x000ea2000c1e9900 */
[----:B------:R-:W-:Y:S02]  /*0100*/  IMAD R9, R7, 0x4, R6 ;  /* 0x0000000407097824 */ /* 0x000fe400078e0206 */
[----:B-1----:R-:W-:-:S05]  /*0110*/  IMAD.IADD R7, R8, 0x1, R7 ;  /* 0x0000000108077824 */ /* 0x002fca00078e0207 */
[----:B------:R-:W-:Y:S01]  /*0120*/  ISETP.GE.AND P0, PT, R7, UR16, PT ;  /* 0x0000001007007c0c */ /* 0x000fe2000bf06270 */
[----:B--2---:R0:W-:-:S12]  /*0130*/  STS [R9], R2 ;  /* 0x0000000209007388 */ /* 0x0041d80000000800 */
[----:B------:R-:W-:Y:S05]  /*0140*/  @!P0 BRA `(.L_x_2) ;  /* 0xfffffffc00e48947 */ /* 0x000fea000383ffff */
.L_x_1:
[----:B------:R-:W-:Y:S05]  /*0150*/  BSYNC.RECONVERGENT B0 ;  /* 0x0000000000007941 */ /* 0x000fea0003800200 */
.L_x_0:
[----:B------:R-:W1:Y:S01]  /*0160*/  LDCU.64 UR6, c[0x0][0x3e0] ;  /* 0x00007c00ff0677ac */ /* 0x000e620008000a00 */
[----:B------:R-:W2:Y:S01]  /*0170*/  LDCU UR5, c[0x0][0x3e4] ;  /* 0x00007c80ff0577ac */ /* 0x000ea20008000800 */
[----:B-1----:R-:W-:Y:S01]  /*0180*/  UISETP.GT.AND UP0, UPT, UR7, UR6, UPT ;  /* 0x000000060700728c */ /* 0x002fe2000bf04270 */
[----:B------:R-:W-:Y:S08]  /*0190*/  BAR.SYNC.DEFER_BLOCKING 0x0 ;  /* 0x0000000000007b1d */ /* 0x000ff00000010000 */
[----:B--2---:R-:W-:Y:S05]  /*01a0*/  BRA.U !UP0, `(.L_x_3) ;  /* 0x00000029085c7547 */ /* 0x004fea000b800000 */
[----:B------:R-:W1:Y:S01]  /*01b0*/  S2UR UR6, SR_CgaCtaId ;  /* 0x00000000000679c3 */ /* 0x000e620000008800 */
[----:B------:R-:W-:Y:S01]  /*01c0*/  UMOV UR4, 0x400 ;  /* 0x0000040000047882 */ /* 0x000fe20000000000 */
[----:B------:R-:W-:Y:S01]  /*01d0*/  MOV R7, UR17 ;  /* 0x0000001100077c02 */ /* 0x000fe20008000f00 */
[----:B0-----:R-:W-:Y:S01]  /*01e0*/  VIADD R2, R0, UR17 ;  /* 0x0000001100027c36 */ /* 0x001fe20008000000 */
[----:B------:R-:W0:Y:S03]  /*01f0*/  LDCU UR18, c[0x0][0x360] ;  /* 0x00006c00ff1277ac */ /* 0x000e260008000800 */
[C-C-:B------:R-:W-:Y:S01]  /*0200*/  IMAD R3, R7.reuse, 0x7, R0.reuse ;  /* 0x0000000707037824 */ /* 0x140fe200078e0200 */
[----:B------:R-:W-:Y:S01]  /*0210*/  ULOP3.LUT UR19, UR17, 0xfffffff0, URZ, 0xc0, !UPT ;  /* 0xfffffff011137892 */ /* 0x000fe2000f8ec0ff */
[C-C-:B------:R-:W-:Y:S01]  /*0220*/  IMAD R4, R7.reuse, 0x6, R0.reuse ;  /* 0x0000000607047824 */ /* 0x140fe200078e0200 */
[----:B------:R-:W-:Y:S01]  /*0230*/  ULOP3.LUT UR20, UR17, 0x7ffffff8, URZ, 0xc0, !UPT ;  /* 0x7ffffff811147892 */ /* 0x000fe2000f8ec0ff */
[----:B------:R-:W-:-:S02]  /*0240*/  IMAD R5, R7, 0x5, R0 ;  /* 0x0000000507057824 */ /* 0x000fc400078e0200 */
[C-C-:B------:R-:W-:Y:S02]  /*0250*/  IMAD R6, R7.reuse, 0x3, R0.reuse ;  /* 0x0000000307067824 */ /* 0x140fe400078e0200 */
[----:B------:R-:W-:Y:S01]  /*0260*/  IMAD R7, R7, 0x2, R0 ;  /* 0x0000000207077824 */ /* 0x000fe200078e0200 */
[----:B-1----:R-:W-:-:S04]  /*0270*/  ULEA UR4, UR6, UR4, 0x18 ;  /* 0x0000000406047291 */ /* 0x002fc8000f8ec0ff */
[----:B------:R-:W-:-:S06]  /*0280*/  ULEA UR4, UR16, UR4, 0x2 ;  /* 0x0000000410047291 */ /* 0x000fcc000f8e10ff */
[----:B0-----:R-:W-:-:S07]  /*0290*/  LEA R8, R0, UR4, 0x2 ;  /* 0x0000000400087c11 */ /* 0x001fce000f8e10ff */
.L_x_33:
[----:B0-----:R-:W0:Y:S01]  /*02a0*/  LDCU.64 UR6, c[0x0][0x398] ;  /* 0x00007300ff0677ac */ /* 0x001e220008000a00 */
[----:B-1----:R-:W1:Y:S01]  /*02b0*/  LDCU UR4, c[0x0][0x3e8] ;  /* 0x00007d00ff0477ac */ /* 0x002e620008000800 */
[----:B--2---:R-:W2:Y:S01]  /*02c0*/  LDCU UR11, c[0x0][0x3e0] ;  /* 0x00007c00ff0b77ac */ /* 0x004ea20008000800 */
[----:B---3--:R-:W3:Y:S01]  /*02d0*/  LDCU.64 UR8, c[0x0][0x3a8] ;  /* 0x00007500ff0877ac */ /* 0x008ee20008000a00 */
[----:B------:R-:W4:Y:S01]  /*02e0*/  LDCU UR13, c[0x0][0x3e8] ;  /* 0x00007d00ff0d77ac */ /* 0x000f220008000800 */
[----:B0-----:R-:W-:Y:S01]  /*02f0*/  UIMAD.WIDE UR6, UR5, 0x4, UR6 ;  /* 0x00000004050678a5 */ /* 0x001fe2000f8e0206 */
[----:B------:R-:W0:Y:S05]  /*0300*/  LDCU.64 UR22, c[0x0][0x390] ;  /* 0x00007200ff1677ac */ /* 0x000e2a0008000a00 */
[----:B------:R-:W-:Y:S01]  /*0310*/  IMAD.U32 R12, RZ, RZ, UR6 ;  /* 0x00000006ff0c7e24 */ /* 0x000fe2000f8e00ff */
[----:B------:R-:W-:-:S05]  /*0320*/  MOV R13, UR7 ;  /* 0x00000007000d7c02 */ /* 0x000fca0008000f00 */
[----:B-----5:R0:W5:Y:S01]  /*0330*/  LDG.E.CONSTANT R9, desc[UR14][R12.64+-0x4] ;  /* 0xfffffc0e0c097981 */ /* 0x020162000c1e9900 */
[----:B-1----:R-:W-:Y:S01]  /*0340*/  IMAD.U32 R11, RZ, RZ, UR4 ;  /* 0x00000004ff0b7e24 */ /* 0x002fe2000f8e00ff */
[----:B------:R-:W-:Y:S01]  /*0350*/  UIADD3 UR4, UPT, UPT, UR5, -0x1, URZ ;  /* 0xffffffff05047890 */ /* 0x000fe2000fffe0ff */
[----:B------:R-:W-:Y:S01]  /*0360*/  ISETP.GE.U32.AND P0, PT, R0, UR16, PT ;  /* 0x0000001000007c0c */ /* 0x000fe2000bf06070 */
[----:B------:R-:W-:Y:S01]  /*0370*/  IMAD.U32 R10, RZ, RZ, UR5 ;  /* 0x00000005ff0a7e24 */ /* 0x000fe2000f8e00ff */
[----:B------:R-:W-:Y:S01]  /*0380*/  BSSY.RECONVERGENT B0, `(.L_x_4) ;  /* 0x000003a000007945 */ /* 0x000fe20003800200 */
[----:B------:R-:W-:Y:S01]  /*0390*/  R2UR UR10, R11 ;  /* 0x000000000b0a72ca */ /* 0x000fe200000e0000 */
[----:B--2---:R-:W-:Y:S02]  /*03a0*/  UIADD3 UR6, UPT, UPT, UR4, -UR11, URZ ;  /* 0x8000000b04067290 */ /* 0x004fe4000fffe0ff */
[----:B------:R-:W-:Y:S02]  /*03b0*/  UISETP.GT.AND UP0, UPT, UR4, UR11, UPT ;  /* 0x0000000b0400728c */ /* 0x000fe4000bf04270 */
[----:B------:R-:W-:Y:S01]  /*03c0*/  UIMAD UR7, UR16, UR6, URZ ;  /* 0x00000006100772a4 */ /* 0x000fe2000f8e02ff */
[----:B------:R-:W-:-:S03]  /*03d0*/  UMOV UR5, UR4 ;  /* 0x0000000400057c82 */ /* 0x000fc60008000000 */
[----:B------:R-:W-:-:S04]  /*03e0*/  UIADD3 UR12, UPT, UPT, UR16, UR7, URZ ;  /* 0x00000007100c7290 */ /* 0x000fc8000fffe0ff */
[----:B------:R-:W-:-:S04]  /*03f0*/  UIMAD UR6, UR4, UR10, URZ ;  /* 0x0000000a040672a4 */ /* 0x000fc8000f8e02ff */
[----:B------:R-:W-:Y:S02]  /*0400*/  USHF.R.S32.HI UR21, URZ, 0x1f, UR6 ;  /* 0x0000001fff157899 */ /* 0x000fe40008011406 */
[----:B---3--:R-:W-:Y:S01]  /*0410*/  UIMAD.WIDE UR10, UR6, 0x4, UR8 ;  /* 0x00000004060a78a5 */ /* 0x008fe2000f8e0208 */
[----:B0---4-:R-:W-:Y:S11]  /*0420*/  @P0 BRA `(.L_x_5) ;  /* 0x0000000000bc0947 */ /* 0x011ff60003800000 */
[----:B------:R-:W-:Y:S01]  /*0430*/  IABS R16, R11 ;  /* 0x0000000b00107213 */ /* 0x000fe20000000000 */
[----:B------:R-:W0:Y:S01]  /*0440*/  S2R R14, SR_CgaCtaId ;  /* 0x00000000000e7919 */ /* 0x000e220000008800 */
[----:B------:R-:W-:Y:S01]  /*0450*/  IMAD.MOV.U32 R18, RZ, RZ, RZ ;  /* 0x000000ffff127224 */ /* 0x000fe200078e00ff */
[----:B------:R-:W-:Y:S01]  /*0460*/  MOV R17, 0x400 ;  /* 0x0000040000117802 */ /* 0x000fe20000000f00 */
[----:B------:R-:W1:Y:S01]  /*0470*/  I2F.RP R12, R16 ;  /* 0x00000010000c7306 */ /* 0x000e620000209400 */
[----:B------:R-:W-:Y:S01]  /*0480*/  ISETP.NE.AND P1, PT, R11, RZ, PT ;  /* 0x000000ff0b00720c */ /* 0x000fe20003f25270 */
[----:B------:R-:W-:-:S06]  /*0490*/  IMAD.MOV.U32 R20, RZ, RZ, R0 ;  /* 0x000000ffff147224 */ /* 0x000fcc00078e0000 */
[----:B-1----:R-:W1:Y:S01]  /*04a0*/  MUFU.RCP R12, R12 ;  /* 0x0000000c000c7308 */ /* 0x002e620000001000 */
[----:B0-----:R-:W-:Y:S01]  /*04b0*/  LEA R17, R14, R17, 0x18 ;  /* 0x000000110e117211 */ /* 0x001fe200078ec0ff */
[----:B-1----:R-:W-:-:S06]  /*04c0*/  VIADD R13, R12, 0xffffffe ;  /* 0x0ffffffe0c0d7836 */ /* 0x002fcc0000000000 */
[----:B------:R-:W0:Y:S02]  /*04d0*/  F2I.FTZ.U32.TRUNC.NTZ R19, R13 ;  /* 0x0000000d00137305 */ /* 0x000e24000021f000 */
[----:B0-----:R-:W-:-:S05]  /*04e0*/  IADD3 R15, PT, PT, RZ, -R19, RZ ;  /* 0x80000013ff0f7210 */ /* 0x001fca0007ffe0ff */
[----:B------:R-:W-:-:S04]  /*04f0*/  IMAD R15, R15, R16, RZ ;  /* 0x000000100f0f7224 */ /* 0x000fc800078e02ff */
[----:B------:R-:W-:Y:S01]  /*0500*/  IMAD.HI.U32 R18, R19, R15, R18 ;  /* 0x0000000f13127227 */ /* 0x000fe200078e0012 */
[----:B------:R-:W-:-:S07]  /*0510*/  LOP3.LUT R19, RZ, R11, RZ, 0x33, !PT ;  /* 0x0000000bff137212 */ /* 0x000fce00078e33ff */
.L_x_6:
[----:B------:R-:W-:Y:S01]  /*0520*/  IABS R13, R20 ;  /* 0x00000014000d7213 */ /* 0x000fe20000000000 */
[----:B------:R-:W-:Y:S02]  /*0530*/  IMAD.U32 R11, RZ, RZ, UR13 ;  /* 0x0000000dff0b7e24 */ /* 0x000fe4000f8e00ff */
[----:B------:R-:W-:Y:S02]  /*0540*/  IMAD.MOV.U32 R15, RZ, RZ, 0x4 ;  /* 0x00000004ff0f7424 */ /* 0x000fe400078e00ff */
[----:B------:R-:W-:Y:S01]  /*0550*/  IMAD.HI.U32 R12, R18, R13, RZ ;  /* 0x0000000d120c7227 */ /* 0x000fe200078e00ff */
[----:B0-----:R-:W-:-:S04]  /*0560*/  IABS R22, R11 ;  /* 0x0000000b00167213 */ /* 0x001fc80000000000 */
[----:B------:R-:W-:-:S05]  /*0570*/  IADD3 R14, PT, PT, -R12, RZ, RZ ;  /* 0x000000ff0c0e7210 */ /* 0x000fca0007ffe1ff */
[----:B------:R-:W-:-:S05]  /*0580*/  IMAD R13, R22, R14, R13 ;  /* 0x0000000e160d7224 */ /* 0x000fca00078e020d */
[----:B------:R-:W-:-:S13]  /*0590*/  ISETP.GT.U32.AND P3, PT, R16, R13, PT ;  /* 0x0000000d1000720c */ /* 0x000fda0003f64070 */
[----:B------:R-:W-:Y:S02]  /*05a0*/  @!P3 IMAD.IADD R13, R13, 0x1, -R22 ;  /* 0x000000010d0db824 */ /* 0x000fe400078e0a16 */
[----:B------:R-:W-:-:S03]  /*05b0*/  @!P3 VIADD R12, R12, 0x1 ;  /* 0x000000010c0cb836 */ /* 0x000fc60000000000 */
[----:B------:R-:W-:Y:S02]  /*05c0*/  ISETP.GE.U32.AND P2, PT, R13, R16, PT ;  /* 0x000000100d00720c */ /* 0x000fe40003f46070 */
[----:B------:R-:W-:-:S04]  /*05d0*/  LOP3.LUT R13, R20, R11, RZ, 0x3c, !PT ;  /* 0x0000000b140d7212 */ /* 0x000fc800078e3cff */
[----:B------:R-:W-:-:S07]  /*05e0*/  ISETP.GE.AND P4, PT, R13, RZ, PT ;  /* 0x000000ff0d00720c */ /* 0x000fce0003f86270 */
[----:B------:R-:W-:-:S06]  /*05f0*/  @P2 VIADD R12, R12, 0x1 ;  /* 0x000000010c0c2836 */ /* 0x000fcc0000000000 */
[----:B------:R-:W-:-:S04]  /*0600*/  @!P4 IADD3 R12, PT, PT, -R12, RZ, RZ ;  /* 0x000000ff0c0cc210 */ /* 0x000fc80007ffe1ff */
[----:B------:R-:W-:-:S05]  /*0610*/  SEL R14, R19, R12, !P1 ;  /* 0x0000000c130e7207 */ /* 0x000fca0004800000 */
[----:B------:R-:W-:Y:S02]  /*0620*/  IMAD.MOV R12, RZ, RZ, -R14 ;  /* 0x000000ffff0c7224 */ /* 0x000fe400078e0a0e */
[----:B------:R-:W-:-:S04]  /*0630*/  IMAD.WIDE R14, R14, R15, UR10 ;  /* 0x0000000a0e0e7e25 */ /* 0x000fc8000f8e020f */
[----:B------:R-:W-:Y:S02]  /*0640*/  IMAD R12, R11, R12, R20 ;  /* 0x0000000c0b0c7224 */ /* 0x000fe400078e0214 */
[----:B------:R-:W2:Y:S03]  /*0650*/  LDG.E.CONSTANT R14, desc[UR14][R14.64] ;  /* 0x0000000e0e0e7981 */ /* 0x000ea6000c1e9900 */
[----:B------:R-:W-:-:S04]  /*0660*/  IADD3 R13, P2, PT, R12, UR6, RZ ;  /* 0x000000060c0d7c10 */ /* 0x000fc8000ff5e0ff */
[----:B------:R-:W-:Y:S02]  /*0670*/  LEA.HI.X.SX32 R22, R12, UR21, 0x1, P2 ;  /* 0x000000150c167c11 */ /* 0x000fe400090f0eff */
[----:B------:R-:W-:-:S04]  /*0680*/  LEA R12, P2, R13, UR22, 0x2 ;  /* 0x000000160d0c7c11 */ /* 0x000fc8000f8410ff */
[----:B------:R-:W-:-:S06]  /*0690*/  LEA.HI.X R13, R13, UR23, R22, 0x2, P2 ;  /* 0x000000170d0d7c11 */ /* 0x000fcc00090f1416 */
[----:B------:R-:W2:Y:S01]  /*06a0*/  LDG.E.CONSTANT R13, desc[UR14][R12.64] ;  /* 0x0000000e0c0d7981 */ /* 0x000ea2000c1e9900 */
[----:B------:R-:W-:-:S05]  /*06b0*/  IMAD R21, R20, 0x4, R17 ;  /* 0x0000000414157824 */ /* 0x000fca00078e0211 */
[----:B------:R-:W2:Y:S01]  /*06c0*/  LDS R23, [R21] ;  /* 0x0000000015177984 */ /* 0x000ea20000000800 */
[----:B------:R-:W-:-:S04]  /*06d0*/  IADD3 R20, PT, PT, R20, UR18, RZ ;  /* 0x0000001214147c10 */ /* 0x000fc8000fffe0ff */
[----:B------:R-:W-:Y:S01]  /*06e0*/  ISETP.GE.AND P2, PT, R20, UR16, PT ;  /* 0x0000001014007c0c */ /* 0x000fe2000bf46270 */
[----:B--2---:R-:W-:-:S05]  /*06f0*/  FFMA R22, R14, R13, R23 ;  /* 0x0000000d0e167223 */ /* 0x004fca0000000017 */
[----:B------:R0:W-:Y:S07]  /*0700*/  STS [R21], R22 ;  /* 0x0000001615007388 */ /* 0x0001ee0000000800 */
[----:B------:R-:W-:Y:S05]  /*0710*/  @!P2 BRA `(.L_x_6) ;  /* 0xfffffffc0080a947 */ /* 0x000fea000383ffff */
.L_x_5:
[----:B------:R-:W-:Y:S05]  /*0720*/  BSYNC.RECONVERGENT B0 ;  /* 0x0000000000007941 */ /* 0x000fea0003800200 */
.L_x_4:
[----:B------:R-:W-:Y:S01]  /*0730*/  BAR.SYNC.DEFER_BLOCKING 0x0 ;  /* 0x0000000000007b1d */ /* 0x000fe20000010000 */
[----:B------:R-:W-:Y:S01]  /*0740*/  ISETP.GE.AND P1, PT, R0, R11, PT ;  /* 0x0000000b0000720c */ /* 0x000fe20003f26270 */
[----:B------:R-:W-:-:S04]  /*0750*/  USHF.R.S32.HI UR24, URZ, 0x1f, UR12 ;  /* 0x0000001fff187899 */ /* 0x000fc8000801140c */
[----:B------:R-:W-:Y:S08]  /*0760*/  BSSY.RECONVERGENT B0, `(.L_x_7) ;  /* 0x00000c3000007945 */ /* 0x000ff00003800200 */
[----:B------:R-:W-:Y:S05]  /*0770*/  @P1 BRA `(.L_x_8) ;  /* 0x0000000c00041947 */ /* 0x000fea0003800000 */
[----:B------:R-:W1:Y:S01]  /*0780*/  LDCU UR13, c[0x0][0x3e8] ;  /* 0x00007d00ff0d77ac */ /* 0x000e620008000800 */
[----:B------:R-:W-:Y:S01]  /*0790*/  IMAD.MOV.U32 R23, RZ, RZ, RZ ;  /* 0x000000ffff177224 */ /* 0x000fe200078e00ff */
[----:B-1----:R-:W-:-:S04]  /*07a0*/  UIADD3 UR4, UPT, UPT, UR13, -0x1, URZ ;  /* 0xffffffff0d047890 */ /* 0x002fc8000fffe0ff */
[----:B------:R-:W-:-:S03]  /*07b0*/  UISETP.GE.U32.AND UP1, UPT, UR4, 0x7, UPT ;  /* 0x000000070400788c */ /* 0x000fc6000bf26070 */
[----:B------:R-:W-:-:S06]  /*07c0*/  UMOV UR4, URZ ;  /* 0x000000ff00047c82 */ /* 0x000fcc0008000000 */
[----:B------:R-:W-:Y:S05]  /*07d0*/  BRA.U !UP1, `(.L_x_9) ;  /* 0x0000000509707547 */ /* 0x000fea000b800000 */
[----:B------:R-:W1:Y:S01]  /*07e0*/  LDCU.64 UR8, c[0x0][0x3a8] ;  /* 0x00007500ff0877ac */ /* 0x000e620008000a00 */
[----:B------:R-:W-:Y:S01]  /*07f0*/  IMAD R26, R11, 0x4, R0 ;  /* 0x000000040b1a7824 */ /* 0x000fe200078e0200 */
[----:B0-----:R-:W-:Y:S01]  /*0800*/  MOV R22, R2 ;  /* 0x0000000200167202 */ /* 0x001fe20000000f00 */
[----:B------:R-:W-:Y:S01]  /*0810*/  IMAD.MOV.U32 R23, RZ, RZ, RZ ;  /* 0x000000ffff177224 */ /* 0x000fe200078e00ff */
[----:B------:R-:W-:Y:S01]  /*0820*/  ULOP3.LUT UR4, UR13, 0xfffffff8, URZ, 0xc0, !UPT ;  /* 0xfffffff80d047892 */ /* 0x000fe2000f8ec0ff */
[----:B------:R-:W-:Y:S01]  /*0830*/  IMAD.MOV.U32 R24, RZ, RZ, R7 ;  /* 0x000000ffff187224 */ /* 0x000fe200078e0007 */
[----:B------:R-:W-:Y:S01]  /*0840*/  MOV R13, R4 ;  /* 0x00000004000d7202 */ /* 0x000fe20000000f00 */
[----:B------:R-:W-:Y:S01]  /*0850*/  IMAD.MOV.U32 R20, RZ, RZ, R6 ;  /* 0x000000ffff147224 */ /* 0x000fe200078e0006 */
[----:B------:R-:W0:Y:S01]  /*0860*/  LDCU.64 UR22, c[0x0][0x3a0] ;  /* 0x00007400ff1677ac */ /* 0x000e220008000a00 */
[----:B------:R-:W-:Y:S02]  /*0870*/  IMAD.MOV.U32 R28, RZ, RZ, R5 ;  /* 0x000000ffff1c7224 */ /* 0x000fe400078e0005 */
[----:B------:R-:W-:Y:S01]  /*0880*/  IMAD.MOV.U32 R21, RZ, RZ, R3 ;  /* 0x000000ffff157224 */ /* 0x000fe200078e0003 */
[----:B------:R-:W-:Y:S01]  /*0890*/  UIADD3 UR4, UPT, UPT, -UR4, URZ, URZ ;  /* 0x000000ff04047290 */ /* 0x000fe2000fffe1ff */
[----:B------:R-:W-:Y:S01]  /*08a0*/  IMAD.MOV.U32 R12, RZ, RZ, R0 ;  /* 0x000000ffff0c7224 */ /* 0x000fe200078e0000 */
[----:B-1----:R-:W-:-:S04]  /*08b0*/  ULEA UR7, UP1, UR6, UR8, 0x2 ;  /* 0x0000000806077291 */ /* 0x002fc8000f8210ff */
[----:B------:R-:W-:Y:S02]  /*08c0*/  ULEA.HI.X UR8, UR6, UR9, UR21, 0x2, UP1 ;  /* 0x0000000906087291 */ /* 0x000fe400088f1415 */
[----:B------:R-:W-:-:S04]  /*08d0*/  UIADD3 UR7, UP1, UPT, UR7, 0x10, URZ ;  /* 0x0000001007077890 */ /* 0x000fc8000ff3e0ff */
[----:B------:R-:W-:Y:S02]  /*08e0*/  UIADD3.X UR8, UPT, UPT, URZ, UR8, URZ, UP1, !UPT ;  /* 0x00000008ff087290 */ /* 0x000fe40008ffe4ff */
[----:B------:R-:W-:-:S04]  /*08f0*/  IMAD.U32 R25, RZ, RZ, UR7 ;  /* 0x00000007ff197e24 */ /* 0x000fc8000f8e00ff */
[----:B0-----:R-:W-:-:S07]  /*0900*/  MOV R27, UR8 ;  /* 0x00000008001b7c02 */ /* 0x001fce0008000f00 */
.L_x_10:
[----:B------:R-:W-:-:S04]  /*0910*/  IADD3 R14, P2, PT, R12, UR12, RZ ;  /* 0x0000000c0c0e7c10 */ /* 0x000fc8000ff5e0ff */
[----:B------:R-:W-:Y:S02]  /*0920*/  LEA.HI.X.SX32 R15, R12, UR24, 0x1, P2 ;  /* 0x000000180c0f7c11 */ /* 0x000fe400090f0eff */
[----:B------:R-:W-:-:S04]  /*0930*/  LEA R16, P2, R14, UR22, 0x2 ;  /* 0x000000160e107c11 */ /* 0x000fc8000f8410ff */
[----:B------:R-:W-:Y:S02]  /*0940*/  LEA.HI.X R17, R14, UR23, R15, 0x2, P2 ;  /* 0x000000170e117c11 */ /* 0x000fe400090f140f */
[----:B------:R-:W-:-:S03]  /*0950*/  IADD3 R15, P2, PT, R22, UR12, RZ ;  /* 0x0000000c160f7c10 */ /* 0x000fc6000ff5e0ff */
[----:B------:R-:W2:Y:S01]  /*0960*/  LDG.E.CONSTANT R16, desc[UR14][R16.64] ;  /* 0x0000000e10107981 */ /* 0x000ea2000c1e9900 */
[----:B------:R-:W-:Y:S02]  /*0970*/  LEA.HI.X.SX32 R18, R22, UR24, 0x1, P2 ;  /* 0x0000001816127c11 */ /* 0x000fe400090f0eff */
[----:B------:R-:W-:-:S04]  /*0980*/  LEA R14, P2, R15, UR22, 0x2 ;  /* 0x000000160f0e7c11 */ /* 0x000fc8000f8410ff */
[----:B------:R-:W-:-:S05]  /*0990*/  LEA.HI.X R15, R15, UR23, R18, 0x2, P2 ;  /* 0x000000170f0f7c11 */ /* 0x000fca00090f1412 */
[----:B------:R0:W3:Y:S02]  /*09a0*/  LDG.E.CONSTANT R18, desc[UR14][R14.64] ;  /* 0x0000000e0e127981 */ /* 0x0000e4000c1e9900 */
[----:B0-----:R-:W-:Y:S02]  /*09b0*/  IMAD.MOV.U32 R14, RZ, RZ, R25 ;  /* 0x000000ffff0e7224 */ /* 0x001fe400078e0019 */
[----:B------:R-:W-:-:S05]  /*09c0*/  IMAD.MOV.U32 R15, RZ, RZ, R27 ;  /* 0x000000ffff0f7224 */ /* 0x000fca00078e001b */
[----:B------:R-:W2:Y:S04]  /*09d0*/  LDG.E.CONSTANT R19, desc[UR14][R14.64+-0x10] ;  /* 0xfffff00e0e137981 */ /* 0x000ea8000c1e9900 */
[----:B------:R-:W3:Y:S04]  /*09e0*/  LDG.E.CONSTANT R25, desc[UR14][R14.64+-0xc] ;  /* 0xfffff40e0e197981 */ /* 0x000ee8000c1e9900 */
[----:B------:R-:W4:Y:S01]  /*09f0*/  LDG.E.CONSTANT R29, desc[UR14][R14.64+0xc] ;  /* 0x00000c0e0e1d7981 */ /* 0x000f22000c1e9900 */
[----:B--2---:R-:W-:Y:S01]  /*0a00*/  FFMA R19, R16, R19, R23 ;  /* 0x0000001310137223 */ /* 0x004fe20000000017 */
[----:B------:R-:W-:-:S03]  /*0a10*/  IADD3 R23, P2, PT, R24, UR12, RZ ;  /* 0x0000000c18177c10 */ /* 0x000fc6000ff5e0ff */
[----:B---3--:R-:W-:Y:S01]  /*0a20*/  FFMA R18, R18, R25, R19 ;  /* 0x0000001912127223 */ /* 0x008fe20000000013 */
[----:B------:R-:W-:Y:S01]  /*0a30*/  LEA.HI.X.SX32 R17, R24, UR24, 0x1, P2 ;  /* 0x0000001818117c11 */ /* 0x000fe200090f0eff */
[----:B------:R-:W2:Y:S01]  /*0a40*/  LDG.E.CONSTANT R19, desc[UR14][R14.64+-0x8] ;  /* 0xfffff80e0e137981 */ /* 0x000ea2000c1e9900 */
[----:B------:R-:W-:-:S04]  /*0a50*/  LEA R16, P2, R23, UR22, 0x2 ;  /* 0x0000001617107c11 */ /* 0x000fc8000f8410ff */
[----:B------:R-:W-:-:S06]  /*0a60*/  LEA.HI.X R17, R23, UR23, R17, 0x2, P2 ;  /* 0x0000001717117c11 */ /* 0x000fcc00090f1411 */
[----:B------:R-:W2:Y:S01]  /*0a70*/  LDG.E.CONSTANT R17, desc[UR14][R16.64] ;  /* 0x0000000e10117981 */ /* 0x000ea2000c1e9900 */
[----:B------:R-:W-:Y:S01]  /*0a80*/  IADD3 R25, P2, PT, R20, UR12, RZ ;  /* 0x0000000c14197c10 */ /* 0x000fe2000ff5e0ff */
[----:B--2---:R-:W-:-:S03]  /*0a90*/  FFMA R23, R17, R19, R18 ;  /* 0x0000001311177223 */ /* 0x004fc60000000012 */
[----:B------:R-:W-:Y:S02]  /*0aa0*/  LEA.HI.X.SX32 R19, R20, UR24, 0x1, P2 ;  /* 0x0000001814137c11 */ /* 0x000fe400090f0eff */
[----:B------:R-:W-:-:S04]  /*0ab0*/  LEA R18, P2, R25, UR22, 0x2 ;  /* 0x0000001619127c11 */ /* 0x000fc8000f8410ff */
[----:B------:R-:W-:Y:S02]  /*0ac0*/  LEA.HI.X R19, R25, UR23, R19, 0x2, P2 ;  /* 0x0000001719137c11 */ /* 0x000fe400090f1413 */
[----:B------:R-:W2:Y:S04]  /*0ad0*/  LDG.E.CONSTANT R25, desc[UR14][R14.64+-0x4] ;  /* 0xfffffc0e0e197981 */ /* 0x000ea8000c1e9900 */
[----:B------:R-:W2:Y:S01]  /*0ae0*/  LDG.E.CONSTANT R18, desc[UR14][R18.64] ;  /* 0x0000000e12127981 */ /* 0x000ea2000c1e9900 */
[----:B------:R-:W-:-:S04]  /*0af0*/  IADD3 R27, P2, PT, R26, UR12, RZ ;  /* 0x0000000c1a1b7c10 */ /* 0x000fc8000ff5e0ff */
[----:B------:R-:W-:Y:S02]  /*0b00*/  LEA.HI.X.SX32 R17, R26, UR24, 0x1, P2 ;  /* 0x000000181a117c11 */ /* 0x000fe400090f0eff */
[----:B------:R-:W-:-:S04]  /*0b10*/  LEA R16, P2, R27, UR22, 0x2 ;  /* 0x000000161b107c11 */ /* 0x000fc8000f8410ff */
[----:B------:R-:W-:-:S05]  /*0b20*/  LEA.HI.X R17, R27, UR23, R17, 0x2, P2 ;  /* 0x000000171b117c11 */ /* 0x000fca00090f1411 */
[----:B------:R-:W3:Y:S01]  /*0b30*/  LDG.E.CONSTANT R16, desc[UR14][R16.64] ;  /* 0x0000000e10107981 */ /* 0x000ee2000c1e9900 */
[----:B--2---:R-:W-:-:S03]  /*0b40*/  FFMA R23, R18, R25, R23 ;  /* 0x0000001912177223 */ /* 0x004fc60000000017 */
[----:B------:R-:W3:Y:S01]  /*0b50*/  LDG.E.CONSTANT R25, desc[UR14][R14.64] ;  /* 0x0000000e0e197981 */ /* 0x000ee2000c1e9900 */
[----:B------:R-:W-:-:S04]  /*0b60*/  IADD3 R27, P2, PT, R28, UR12, RZ ;  /* 0x0000000c1c1b7c10 */ /* 0x000fc8000ff5e0ff */
[----:B------:R-:W-:Y:S02]  /*0b70*/  LEA.HI.X.SX32 R19, R28, UR24, 0x1, P2 ;  /* 0x000000181c137c11 */ /* 0x000fe400090f0eff */
[----:B------:R-:W-:-:S04]  /*0b80*/  LEA R18, P2, R27, UR22, 0x2 ;  /* 0x000000161b127c11 */ /* 0x000fc8000f8410ff */
[----:B------:R-:W-:-:S05]  /*0b90*/  LEA.HI.X R19, R27, UR23, R19, 0x2, P2 ;  /* 0x000000171b137c11 */ /* 0x000fca00090f1413 */
[----:B------:R0:W2:Y:S01]  /*0ba0*/  LDG.E.CONSTANT R18, desc[UR14][R18.64] ;  /* 0x0000000e12127981 */ /* 0x0000a2000c1e9900 */
[----:B---3--:R-:W-:-:S03]  /*0bb0*/  FFMA R23, R16, R25, R23 ;  /* 0x0000001910177223 */ /* 0x008fc60000000017 */
[----:B------:R-:W2:Y:S01]  /*0bc0*/  LDG.E.CONSTANT R25, desc[UR14][R14.64+0x4] ;  /* 0x0000040e0e197981 */ /* 0x000ea2000c1e9900 */
[----:B------:R-:W-:-:S04]  /*0bd0*/  IADD3 R27, P2, PT, R13, UR12, RZ ;  /* 0x0000000c0d1b7c10 */ /* 0x000fc8000ff5e0ff */
[----:B------:R-:W-:Y:S02]  /*0be0*/  LEA.HI.X.SX32 R17, R13, UR24, 0x1, P2 ;  /* 0x000000180d117c11 */ /* 0x000fe400090f0eff */
[----:B------:R-:W-:-:S04]  /*0bf0*/  LEA R16, P2, R27, UR22, 0x2 ;  /* 0x000000161b107c11 */ /* 0x000fc8000f8410ff */
[----:B------:R-:W-:Y:S02]  /*0c00*/  LEA.HI.X R17, R27, UR23, R17, 0x2, P2 ;  /* 0x000000171b117c11 */ /* 0x000fe400090f1411 */
[----:B------:R-:W-:-:S03]  /*0c10*/  IADD3 R27, P2, PT, R21, UR12, RZ ;  /* 0x0000000c151b7c10 */ /* 0x000fc6000ff5e0ff */
[----:B------:R-:W3:Y:S01]  /*0c20*/  LDG.E.CONSTANT R16, desc[UR14][R16.64] ;  /* 0x0000000e10107981 */ /* 0x000ee2000c1e9900 */
[----:B0-----:R-:W-:Y:S01]  /*0c30*/  LEA.HI.X.SX32 R19, R21, UR24, 0x1, P2 ;  /* 0x0000001815137c11 */ /* 0x001fe200090f0eff */
[----:B--2---:R-:W-:Y:S01]  /*0c40*/  FFMA R23, R18, R25, R23 ;  /* 0x0000001912177223 */ /* 0x004fe20000000017 */
[C---:B------:R-:W-:Y:S01]  /*0c50*/  LEA R18, P2, R27.reuse, UR22, 0x2 ;  /* 0x000000161b127c11 */ /* 0x040fe2000f8410ff */
[----:B------:R-:W3:Y:S03]  /*0c60*/  LDG.E.CONSTANT R25, desc[UR14][R14.64+0x8] ;  /* 0x0000080e0e197981 */ /* 0x000ee6000c1e9900 */
[----:B------:R-:W-:-:S05]  /*0c70*/  LEA.HI.X R19, R27, UR23, R19, 0x2, P2 ;  /* 0x000000171b137c11 */ /* 0x000fca00090f1413 */
[----:B------:R-:W4:Y:S01]  /*0c80*/  LDG.E.CONSTANT R18, desc[UR14][R18.64] ;  /* 0x0000000e12127981 */ /* 0x000f22000c1e9900 */
[----:B------:R-:W-:-:S04]  /*0c90*/  UIADD3 UR4, UPT, UPT, UR4, 0x8, URZ ;  /* 0x0000000804047890 */ /* 0x000fc8000fffe0ff */
[----:B------:R-:W-:Y:S01]  /*0ca0*/  UISETP.NE.AND UP1, UPT, UR4, URZ, UPT ;  /* 0x000000ff0400728c */ /* 0x000fe2000bf25270 */
[C---:B------:R-:W-:Y:S01]  /*0cb0*/  LEA R12, R11.reuse, R12, 0x3 ;  /* 0x0000000c0b0c7211 */ /* 0x040fe200078e18ff */
[C---:B------:R-:W-:Y:S01]  /*0cc0*/  IMAD R21, R11.reuse, 0x8, R21 ;  /* 0x000000080b157824 */ /* 0x040fe200078e0215 */
[C---:B------:R-:W-:Y:S01]  /*0cd0*/  LEA R26, R11.reuse, R26, 0x3 ;  /* 0x0000001a0b1a7211 */ /* 0x040fe200078e18ff */
[C---:B------:R-:W-:Y:S02]  /*0ce0*/  IMAD R13, R11.reuse, 0x8, R13 ;  /* 0x000000080b0d7824 */ /* 0x040fe400078e020d */
[C---:B------:R-:W-:Y:S02]  /*0cf0*/  IMAD R28, R11.reuse, 0x8, R28 ;  /* 0x000000080b1c7824 */ /* 0x040fe400078e021c */
[C---:B------:R-:W-:Y:S02]  /*0d00*/  IMAD R20, R11.reuse, 0x8, R20 ;  /* 0x000000080b147824 */ /* 0x040fe400078e0214 */
[----:B------:R-:W-:-:S02]  /*0d10*/  IMAD R24, R11, 0x8, R24 ;  /* 0x000000080b187824 */ /* 0x000fc400078e0218 */
[----:B------:R-:W-:Y:S02]  /*0d20*/  IMAD R22, R11, 0x8, R22 ;  /* 0x000000080b167824 */ /* 0x000fe400078e0216 */
[----:B---3--:R-:W-:Y:S01]  /*0d30*/  FFMA R23, R16, R25, R23 ;  /* 0x0000001910177223 */ /* 0x008fe20000000017 */
[----:B------:R-:W-:-:S05]  /*0d40*/  IADD3 R25, P2, PT, R14, 0x20, RZ ;  /* 0x000000200e197810 */ /* 0x000fca0007f5e0ff */
[----:B------:R-:W-:Y:S02]  /*0d50*/  IMAD.X R27, RZ, RZ, R15, P2 ;  /* 0x000000ffff1b7224 */ /* 0x000fe400010e060f */
[----:B----4-:R-:W-:Y:S01]  /*0d60*/  FFMA R23, R18, R29, R23 ;  /* 0x0000001d12177223 */ /* 0x010fe20000000017 */
[----:B------:R-:W-:Y:S06]  /*0d70*/  BRA.U UP1, `(.L_x_10) ;  /* 0xfffffff901e47547 */ /* 0x000fec000b83ffff */
[----:B------:R-:W0:Y:S02]  /*0d80*/  LDCU UR4, c[0x0][0x3e8] ;  /* 0x00007d00ff0477ac */ /* 0x000e240008000800 */
[----:B0-----:R-:W-:-:S12]  /*0d90*/  ULOP3.LUT UR4, UR4, 0xfffffff8, URZ, 0xc0, !UPT ;  /* 0xfffffff804047892 */ /* 0x001fd8000f8ec0ff */
.L_x_9:
[----:B------:R-:W1:Y:S02]  /*0da0*/  LDCU UR7, c[0x0][0x3e8] ;  /* 0x00007d00ff0777ac */ /* 0x000e640008000800 */
[----:B-1----:R-:W-:-:S04]  /*0db0*/  ULOP3.LUT UR8, UR7, 0x7, URZ, 0xc0, !UPT ;  /* 0x0000000707087892 */ /* 0x002fc8000f8ec0ff */
[----:B------:R-:W-:-:S09]  /*0dc0*/  UISETP.NE.AND UP1, UPT, UR8, URZ, UPT ;  /* 0x000000ff0800728c */ /* 0x000fd2000bf25270 */
[----:B------:R-:W-:Y:S05]  /*0dd0*/  BRA.U !UP1, `(.L_x_11) ;  /* 0x00000005095c7547 */ /* 0x000fea000b800000 */
[----:B------:R-:W-:Y:S02]  /*0de0*/  UIADD3 UR8, UPT, UPT, UR8, -0x1, URZ ;  /* 0xffffffff08087890 */ /* 0x000fe4000fffe0ff */
[----:B------:R-:W-:Y:S02]  /*0df0*/  ULOP3.LUT UR13, UR7, 0x3, URZ, 0xc0, !UPT ;  /* 0x00000003070d7892 */ /* 0x000fe4000f8ec0ff */
[----:B------:R-:W-:Y:S02]  /*0e00*/  UISETP.GE.U32.AND UP1, UPT, UR8, 0x3, UPT ;  /* 0x000000030800788c */ /* 0x000fe4000bf26070 */
[----:B------:R-:W-:-:S07]  /*0e10*/  UISETP.NE.AND UP2, UPT, UR13, URZ, UPT ;  /* 0x000000ff0d00728c */ /* 0x000fce000bf45270 */
[----:B------:R-:W-:Y:S05]  /*0e20*/  BRA.U !UP1, `(.L_x_12) ;  /* 0x0000000109a47547 */ /* 0x000fea000b800000 */
[----:B------:R-:W1:Y:S01]  /*0e30*/  LDCU.64 UR22, c[0x0][0x3a0] ;  /* 0x00007400ff1677ac */ /* 0x000e620008000a00 */
[----:B------:R-:W-:Y:S01]  /*0e40*/  IMAD R18, R11, UR4, R0 ;  /* 0x000000040b127c24 */ /* 0x000fe2000f8e0200 */
[----:B------:R-:W-:-:S03]  /*0e50*/  UIMAD.WIDE.U32 UR8, UR4, 0x4, UR10 ;  /* 0x00000004040878a5 */ /* 0x000fc6000f8e000a */
[C---:B------:R-:W-:Y:S01]  /*0e60*/  IMAD.IADD R26, R18.reuse, 0x1, R11 ;  /* 0x00000001121a7824 */ /* 0x040fe200078e020b */
[----:B------:R-:W-:-:S03]  /*0e70*/  IADD3 R19, P2, PT, R18, UR12, RZ ;  /* 0x0000000c12137c10 */ /* 0x000fc6000ff5e0ff */
[C---:B------:R-:W-:Y:S01]  /*0e80*/  IMAD.IADD R28, R26.reuse, 0x1, R11 ;  /* 0x000000011a1c7824 */ /* 0x040fe200078e020b */
[----:B------:R-:W-:Y:S01]  /*0e90*/  MOV R16, UR8 ;  /* 0x0000000800107c02 */ /* 0x000fe20008000f00 */
[----:B------:R-:W-:Y:S01]  /*0ea0*/  IMAD.U32 R17, RZ, RZ, UR9 ;  /* 0x00000009ff117e24 */ /* 0x000fe2000f8e00ff */
[----:B------:R-:W-:Y:S01]  /*0eb0*/  IADD3 R27, P3, PT, R26, UR12, RZ ;  /* 0x0000000c1a1b7c10 */ /* 0x000fe2000ff7e0ff */
[----:B------:R-:W-:Y:S01]  /*0ec0*/  IMAD.U32 R12, RZ, RZ, UR8 ;  /* 0x00000008ff0c7e24 */ /* 0x000fe2000f8e00ff */
[----:B0-----:R-:W-:Y:S01]  /*0ed0*/  LEA.HI.X.SX32 R21, R18, UR24, 0x1, P2 ;  /* 0x0000001812157c11 */ /* 0x001fe200090f0eff */
[----:B------:R-:W-:Y:S01]  /*0ee0*/  IMAD.U32 R13, RZ, RZ, UR9 ;  /* 0x00000009ff0d7e24 */ /* 0x000fe2000f8e00ff */
[----:B------:R0:W2:Y:S01]  /*0ef0*/  LDG.E.CONSTANT R22, desc[UR14][R16.64] ;  /* 0x0000000e10167981 */ /* 0x0000a2000c1e9900 */
[----:B------:R-:W-:Y:S01]  /*0f00*/  LEA.HI.X.SX32 R29, R26, UR24, 0x1, P3 ;  /* 0x000000181a1d7c11 */ /* 0x000fe200098f0eff */
[----:B------:R-:W-:Y:S01]  /*0f10*/  IMAD.U32 R15, RZ, RZ, UR9 ;  /* 0x00000009ff0f7e24 */ /* 0x000fe2000f8e00ff */
[----:B-1----:R-:W-:Y:S01]  /*0f20*/  LEA R20, P2, R19, UR22, 0x2 ;  /* 0x0000001613147c11 */ /* 0x002fe2000f8410ff */
[----:B------:R1:W3:Y:S01]  /*0f30*/  LDG.E.CONSTANT R24, desc[UR14][R12.64+0x4] ;  /* 0x0000040e0c187981 */ /* 0x0002e2000c1e9900 */
[----:B------:R-:W-:-:S02]  /*0f40*/  LEA R18, P3, R27, UR22, 0x2 ;  /* 0x000000161b127c11 */ /* 0x000fc4000f8610ff */
[C---:B------:R-:W-:Y:S02]  /*0f50*/  IADD3 R26, PT, PT, R28.reuse, R11, RZ ;  /* 0x0000000b1c1a7210 */ /* 0x040fe40007ffe0ff */
[----:B------:R-:W-:Y:S02]  /*0f60*/  MOV R14, UR8 ;  /* 0x00000008000e7c02 */ /* 0x000fe40008000f00 */
[C---:B0-----:R-:W-:Y:S02]  /*0f70*/  IADD3 R17, P4, PT, R28.reuse, UR12, RZ ;  /* 0x0000000c1c117c10 */ /* 0x041fe4000ff9e0ff */
[----:B------:R-:W-:Y:S01]  /*0f80*/  LEA.HI.X R21, R19, UR23, R21, 0x2, P2 ;  /* 0x0000001713157c11 */ /* 0x000fe200090f1415 */
[----:B------:R-:W4:Y:S01]  /*0f90*/  LDG.E.CONSTANT R25, desc[UR14][R14.64+0x8] ;  /* 0x0000080e0e197981 */ /* 0x000f22000c1e9900 */
[----:B------:R-:W-:Y:S02]  /*0fa0*/  LEA.HI.X R19, R27, UR23, R29, 0x2, P3 ;  /* 0x000000171b137c11 */ /* 0x000fe400098f141d */
[----:B------:R-:W-:Y:S01]  /*0fb0*/  LEA.HI.X.SX32 R28, R28, UR24, 0x1, P4 ;  /* 0x000000181c1c7c11 */ /* 0x000fe2000a0f0eff */
[----:B------:R-:W2:Y:S01]  /*0fc0*/  LDG.E.CONSTANT R20, desc[UR14][R20.64] ;  /* 0x0000000e14147981 */ /* 0x000ea2000c1e9900 */
[----:B------:R-:W-:-:S02]  /*0fd0*/  LEA R16, P2, R17, UR22, 0x2 ;  /* 0x0000001611107c11 */ /* 0x000fc4000f8410ff */
[C---:B-1----:R-:W-:Y:S01]  /*0fe0*/  IADD3 R13, P3, PT, R26.reuse, UR12, RZ ;  /* 0x0000000c1a0d7c10 */ /* 0x042fe2000ff7e0ff */
[----:B------:R-:W3:Y:S01]  /*0ff0*/  LDG.E.CONSTANT R18, desc[UR14][R18.64] ;  /* 0x0000000e12127981 */ /* 0x000ee2000c1e9900 */
[----:B------:R-:W-:Y:S02]  /*1000*/  LEA.HI.X R17, R17, UR23, R28, 0x2, P2 ;  /* 0x0000001711117c11 */ /* 0x000fe400090f141c */
[----:B------:R-:W-:Y:S01]  /*1010*/  LEA.HI.X.SX32 R26, R26, UR24, 0x1, P3 ;  /* 0x000000181a1a7c11 */ /* 0x000fe200098f0eff */
[----:B------:R-:W4:Y:S01]  /*1020*/  LDG.E.CONSTANT R14, desc[UR14][R14.64+0xc] ;  /* 0x00000c0e0e0e7981 */ /* 0x000f22000c1e9900 */
[----:B------:R-:W-:-:S03]  /*1030*/  LEA R12, P2, R13, UR22, 0x2 ;  /* 0x000000160d0c7c11 */ /* 0x000fc6000f8410ff */
[----:B------:R-:W4:Y:S01]  /*1040*/  LDG.E.CONSTANT R17, desc[UR14][R16.64] ;  /* 0x0000000e10117981 */ /* 0x000f22000c1e9900 */
[----:B------:R-:W-:-:S06]  /*1050*/  LEA.HI.X R13, R13, UR23, R26, 0x2, P2 ;  /* 0x000000170d0d7c11 */ /* 0x000fcc00090f141a */
[----:B------:R-:W4:Y:S01]  /*1060*/  LDG.E.CONSTANT R13, desc[UR14][R12.64] ;  /* 0x0000000e0c0d7981 */ /* 0x000f22000c1e9900 */
[----:B------:R-:W-:Y:S01]  /*1070*/  UIADD3 UR4, UPT, UPT, UR4, 0x4, URZ ;  /* 0x0000000404047890 */ /* 0x000fe2000fffe0ff */
[----:B--2---:R-:W-:-:S04]  /*1080*/  FFMA R23, R20, R22, R23 ;  /* 0x0000001614177223 */ /* 0x004fc80000000017 */
[----:B---3--:R-:W-:-:S04]  /*1090*/  FFMA R24, R18, R24, R23 ;  /* 0x0000001812187223 */ /* 0x008fc80000000017 */
[----:B----4-:R-:W-:-:S04]  /*10a0*/  FFMA R24, R17, R25, R24 ;  /* 0x0000001911187223 */ /* 0x010fc80000000018 */
[----:B------:R-:W-:-:S07]  /*10b0*/  FFMA R23, R13, R14, R24 ;  /* 0x0000000e0d177223 */ /* 0x000fce0000000018 */
.L_x_12:
[----:B------:R-:W-:Y:S05]  /*10c0*/  BRA.U !UP2, `(.L_x_11) ;  /* 0x000000010aa07547 */ /* 0x000fea000b800000 */
[----:B------:R-:W-:Y:S02]  /*10d0*/  UISETP.NE.AND UP1, UPT, UR13, 0x1, UPT ;  /* 0x000000010d00788c */ /* 0x000fe4000bf25270 */
[----:B------:R-:W-:-:S04]  /*10e0*/  ULOP3.LUT UR7, UR7, 0x1, URZ, 0xc0, !UPT ;  /* 0x0000000107077892 */ /* 0x000fc8000f8ec0ff */
[----:B------:R-:W-:-:S03]  /*10f0*/  UISETP.NE.AND UP2, UPT, UR7, URZ, UPT ;  /* 0x000000ff0700728c */ /* 0x000fc6000bf45270 */
[----:B------:R-:W-:Y:S08]  /*1100*/  BRA.U !UP1, `(.L_x_13) ;  /* 0x00000001095c7547 */ /* 0x000ff0000b800000 */
[----:B------:R-:W1:Y:S01]  /*1110*/  LDCU.64 UR8, c[0x0][0x3a0] ;  /* 0x00007400ff0877ac */ /* 0x000e620008000a00 */
[----:B------:R-:W-:Y:S01]  /*1120*/  IMAD R12, R11, UR4, R0 ;  /* 0x000000040b0c7c24 */ /* 0x000fe2000f8e0200 */
[----:B------:R-:W-:-:S03]  /*1130*/  UIMAD.WIDE.U32 UR22, UR4, 0x4, UR10 ;  /* 0x00000004041678a5 */ /* 0x000fc6000f8e000a */
[C---:B------:R-:W-:Y:S01]  /*1140*/  IMAD.IADD R14, R12.reuse, 0x1, R11 ;  /* 0x000000010c0e7824 */ /* 0x040fe200078e020b */
[----:B------:R-:W-:-:S04]  /*1150*/  IADD3 R13, P2, PT, R12, UR12, RZ ;  /* 0x0000000c0c0d7c10 */ /* 0x000fc8000ff5e0ff */
[----:B------:R-:W-:Y:S01]  /*1160*/  LEA.HI.X.SX32 R12, R12, UR24, 0x1, P2 ;  /* 0x000000180c0c7c11 */ /* 0x000fe200090f0eff */
[----:B------:R-:W-:Y:S01]  /*1170*/  IMAD.U32 R18, RZ, RZ, UR22 ;  /* 0x00000016ff127e24 */ /* 0x000fe2000f8e00ff */
[----:B------:R-:W-:Y:S01]  /*1180*/  IADD3 R20, P3, PT, R14, UR12, RZ ;  /* 0x0000000c0e147c10 */ /* 0x000fe2000ff7e0ff */
[----:B------:R-:W-:Y:S01]  /*1190*/  IMAD.U32 R19, RZ, RZ, UR23 ;  /* 0x00000017ff137e24 */ /* 0x000fe2000f8e00ff */
[----:B-1----:R-:W-:Y:S01]  /*11a0*/  LEA R16, P2, R13, UR8, 0x2 ;  /* 0x000000080d107c11 */ /* 0x002fe2000f8410ff */
[----:B------:R-:W-:-:S03]  /*11b0*/  IMAD.U32 R15, RZ, RZ, UR23 ;  /* 0x00000017ff0f7e24 */ /* 0x000fc6000f8e00ff */
[----:B------:R-:W2:Y:S01]  /*11c0*/  LDG.E.CONSTANT R18, desc[UR14][R18.64] ;  /* 0x0000000e12127981 */ /* 0x000ea2000c1e9900 */
[----:B------:R-:W-:Y:S02]  /*11d0*/  LEA.HI.X R17, R13, UR9, R12, 0x2, P2 ;  /* 0x000000090d117c11 */ /* 0x000fe400090f140c */
[----:B------:R-:W-:Y:S02]  /*11e0*/  LEA.HI.X.SX32 R13, R14, UR24, 0x1, P3 ;  /* 0x000000180e0d7c11 */ /* 0x000fe400098f0eff */
[C---:B------:R-:W-:Y:S01]  /*11f0*/  LEA R12, P2, R20.reuse, UR8, 0x2 ;  /* 0x00000008140c7c11 */ /* 0x040fe2000f8410ff */
[----:B------:R-:W2:Y:S01]  /*1200*/  LDG.E.CONSTANT R16, desc[UR14][R16.64] ;  /* 0x0000000e10107981 */ /* 0x000ea2000c1e9900 */
[----:B------:R-:W-:Y:S02]  /*1210*/  MOV R14, UR22 ;  /* 0x00000016000e7c02 */ /* 0x000fe40008000f00 */
[----:B------:R-:W-:-:S04]  /*1220*/  LEA.HI.X R13, R20, UR9, R13, 0x2, P2 ;  /* 0x00000009140d7c11 */ /* 0x000fc800090f140d */
[----:B------:R-:W3:Y:S04]  /*1230*/  LDG.E.CONSTANT R14, desc[UR14][R14.64+0x4] ;  /* 0x0000040e0e0e7981 */ /* 0x000ee8000c1e9900 */
[----:B------:R-:W3:Y:S01]  /*1240*/  LDG.E.CONSTANT R12, desc[UR14][R12.64] ;  /* 0x0000000e0c0c7981 */ /* 0x000ee2000c1e9900 */
[----:B------:R-:W-:Y:S01]  /*1250*/  UIADD3 UR4, UPT, UPT, UR4, 0x2, URZ ;  /* 0x0000000204047890 */ /* 0x000fe2000fffe0ff */
[----:B--2---:R-:W-:-:S04]  /*1260*/  FFMA R23, R16, R18, R23 ;  /* 0x0000001210177223 */ /* 0x004fc80000000017 */
[----:B---3--:R-:W-:-:S07]  /*1270*/  FFMA R23, R12, R14, R23 ;  /* 0x0000000e0c177223 */ /* 0x008fce0000000017 */
.L_x_13:
[----:B------:R-:W-:Y:S05]  /*1280*/  BRA.U !UP2, `(.L_x_11) ;  /* 0x000000010a307547 */ /* 0x000fea000b800000 */
[----:B------:R-:W1:Y:S01]  /*1290*/  LDCU.64 UR22, c[0x0][0x3a0] ;  /* 0x00007400ff1677ac */ /* 0x000e620008000a00 */
[----:B------:R-:W-:Y:S01]  /*12a0*/  IMAD R11, R11, UR4, R0 ;  /* 0x000000040b0b7c24 */ /* 0x000fe2000f8e0200 */
[----:B------:R-:W-:-:S04]  /*12b0*/  UIMAD.WIDE.U32 UR8, UR4, 0x4, UR10 ;  /* 0x00000004040878a5 */ /* 0x000fc8000f8e000a */
[----:B------:R-:W-:-:S04]  /*12c0*/  IADD3 R13, P2, PT, R11, UR12, RZ ;  /* 0x0000000c0b0d7c10 */ /* 0x000fc8000ff5e0ff */
[----:B------:R-:W-:Y:S01]  /*12d0*/  LEA.HI.X.SX32 R16, R11, UR24, 0x1, P2 ;  /* 0x000000180b107c11 */ /* 0x000fe200090f0eff */
[----:B------:R-:W-:Y:S02]  /*12e0*/  IMAD.U32 R14, RZ, RZ, UR8 ;  /* 0x00000008ff0e7e24 */ /* 0x000fe4000f8e00ff */
[----:B------:R-:W-:Y:S01]  /*12f0*/  IMAD.U32 R15, RZ, RZ, UR9 ;  /* 0x00000009ff0f7e24 */ /* 0x000fe2000f8e00ff */
[----:B-1----:R-:W-:-:S04]  /*1300*/  LEA R12, P2, R13, UR22, 0x2 ;  /* 0x000000160d0c7c11 */ /* 0x002fc8000f8410ff */
[----:B------:R-:W2:Y:S01]  /*1310*/  LDG.E.CONSTANT R14, desc[UR14][R14.64] ;  /* 0x0000000e0e0e7981 */ /* 0x000ea2000c1e9900 */
[----:B------:R-:W-:-:S05]  /*1320*/  LEA.HI.X R13, R13, UR23, R16, 0x2, P2 ;  /* 0x000000170d0d7c11 */ /* 0x000fca00090f1410 */
[----:B------:R-:W2:Y:S02]  /*1330*/  LDG.E.CONSTANT R12, desc[UR14][R12.64] ;  /* 0x0000000e0c0c7981 */ /* 0x000ea4000c1e9900 */
[----:B--2---:R-:W-:-:S07]  /*1340*/  FFMA R23, R12, R14, R23 ;  /* 0x0000000e0c177223 */ /* 0x004fce0000000017 */
.L_x_11:
[----:B------:R-:W1:Y:S01]  /*1350*/  LDC.64 R12, c[0x0][0x3c8] ;  /* 0x0000f200ff0c7b82 */ /* 0x000e620000000a00 */
[----:B------:R-:W-:-:S05]  /*1360*/  IADD3 R11, PT, PT, R0, UR6, RZ ;  /* 0x00000006000b7c10 */ /* 0x000fca000fffe0ff */
[----:B-1----:R-:W-:-:S05]  /*1370*/  IMAD.WIDE R12, R11, 0x4, R12 ;  /* 0x000000040b0c7825 */ /* 0x002fca00078e020c */
[----:B------:R1:W-:Y:S02]  /*1380*/  STG.E desc[UR14][R12.64], R23 ;  /* 0x000000170c007986 */ /* 0x0003e4000c10190e */
.L_x_8:
[----:B------:R-:W-:Y:S05]  /*1390*/  BSYNC.RECONVERGENT B0 ;  /* 0x0000000000007941 */ /* 0x000fea0003800200 */
.L_x_7:
[----:B------:R-:W-:Y:S01]  /*13a0*/  BAR.SYNC.DEFER_BLOCKING 0x0 ;  /* 0x0000000000007b1d */ /* 0x000fe20000010000 */
[----:B------:R-:W-:-:S05]  /*13b0*/  IMAD.MOV.U32 R11, RZ, RZ, RZ ;  /* 0x000000ffff0b7224 */ /* 0x000fca00078e00ff */
[----:B------:R-:W2:Y:S01]  /*13c0*/  LDCU.64 UR8, c[0x0][0x3a0] ;  /* 0x00007400ff0877ac */ /* 0x000ea20008000a00 */
[----:B------:R-:W-:Y:S04]  /*13d0*/  BSSY.RECONVERGENT B0, `(.L_x_14) ;  /* 0x0000017000007945 */ /* 0x000fe80003800200 */
[----:B------:R-:W-:Y:S05]  /*13e0*/  @P0 BRA `(.L_x_15) ;  /* 0x0000000000540947 */ /* 0x000fea0003800000 */
[----:B-1----:R-:W1:Y:S01]  /*13f0*/  S2R R13, SR_CgaCtaId ;  /* 0x00000000000d7919 */ /* 0x002e620000008800 */
[----:B------:R-:W3:Y:S01]  /*1400*/  LDCU UR4, c[0x0][0x3e0] ;  /* 0x00007c00ff0477ac */ /* 0x000ee20008000800 */
[----:B------:R-:W-:Y:S01]  /*1410*/  VIADD R11, R10, 0xffffffff ;  /* 0xffffffff0a0b7836 */ /* 0x000fe20000000000 */
[----:B------:R-:W-:Y:S01]  /*1420*/  MOV R12, 0x400 ;  /* 0x00000400000c7802 */ /* 0x000fe20000000f00 */
[----:B------:R-:W-:Y:S02]  /*1430*/  IMAD.MOV.U32 R14, RZ, RZ, R0 ;  /* 0x000000ffff0e7224 */ /* 0x000fe400078e0000 */
[----:B---3--:R-:W-:-:S04]  /*1440*/  VIADD R11, R11, -UR4 ;  /* 0x800000040b0b7c36 */ /* 0x008fc80008000000 */
[----:B0-----:R-:W-:Y:S02]  /*1450*/  IMAD R21, R11, UR16, RZ ;  /* 0x000000100b157c24 */ /* 0x001fe4000f8e02ff */
[----:B------:R-:W-:-:S03]  /*1460*/  HFMA2 R11, -RZ, RZ, 0, 0 ;  /* 0x00000000ff0b7431 */ /* 0x000fc600000001ff */
[----:B------:R-:W-:Y:S02]  /*1470*/  SHF.R.S32.HI R17, RZ, 0x1f, R21 ;  /* 0x0000001fff117819 */ /* 0x000fe40000011415 */
[----:B-1----:R-:W-:-:S07]  /*1480*/  LEA R19, R13, R12, 0x18 ;  /* 0x0000000c0d137211 */ /* 0x002fce00078ec0ff */
.L_x_16:
[----:B------:R-:W-:-:S04]  /*1490*/  IADD3 R13, P2, PT, R21, R14, RZ ;  /* 0x0000000e150d7210 */ /* 0x000fc80007f5e0ff */
[----:B------:R-:W-:Y:S02]  /*14a0*/  LEA.HI.X.SX32 R16, R14, R17, 0x1, P2 ;  /* 0x000000110e107211 */ /* 0x000fe400010f0eff */
[----:B--2---:R-:W-:-:S04]  /*14b0*/  LEA R12, P2, R13, UR8, 0x2 ;  /* 0x000000080d0c7c11 */ /* 0x004fc8000f8410ff */
[----:B------:R-:W-:-:S05]  /*14c0*/  LEA.HI.X R13, R13, UR9, R16, 0x2, P2 ;  /* 0x000000090d0d7c11 */ /* 0x000fca00090f1410 */
[----:B------:R-:W2:Y:S01]  /*14d0*/  LDG.E.CONSTANT R12, desc[UR14][R12.64] ;  /* 0x0000000e0c0c7981 */ /* 0x000ea2000c1e9900 */
[C---:B------:R-:W-:Y:S02]  /*14e0*/  IMAD R15, R14.reuse, 0x4, R19 ;  /* 0x000000040e0f7824 */ /* 0x040fe400078e0213 */
[----:B------:R-:W-:-:S04]  /*14f0*/  VIADD R14, R14, UR18 ;  /* 0x000000120e0e7c36 */ /* 0x000fc80008000000 */
[----:B------:R-:W2:Y:S01]  /*1500*/  LDS R15, [R15] ;  /* 0x000000000f0f7984 */ /* 0x000ea20000000800 */
[----:B------:R-:W-:Y:S01]  /*1510*/  ISETP.GE.AND P2, PT, R14, UR16, PT ;  /* 0x000000100e007c0c */ /* 0x000fe2000bf46270 */
[----:B--2---:R-:W-:-:S12]  /*1520*/  FFMA R11, R12, R15, R11 ;  /* 0x0000000f0c0b7223 */ /* 0x004fd8000000000b */
[----:B------:R-:W-:Y:S05]  /*1530*/  @!P2 BRA `(.L_x_16) ;  /* 0xfffffffc00d4a947 */ /* 0x000fea000383ffff */
.L_x_15:
[----:B--2---:R-:W-:Y:S05]  /*1540*/  BSYNC.RECONVERGENT B0 ;  /* 0x0000000000007941 */ /* 0x004fea0003800200 */
.L_x_14:
[----:B------:R2:W-:Y:S01]  /*1550*/  STS [R8], R11 ;  /* 0x0000000b08007388 */ /* 0x0005e20000000800 */
[----:B------:R-:W-:Y:S01]  /*1560*/  UISETP.GE.U32.AND UP1, UPT, UR18, 0x2, UPT ;  /* 0x000000021200788c */ /* 0x000fe2000bf26070 */
[----:B------:R-:W-:Y:S08]  /*1570*/  BAR.SYNC.DEFER_BLOCKING 0x0 ;  /* 0x0000000000007b1d */ /* 0x000ff00000010000 */
[----:B--2---:R-:W-:Y:S05]  /*1580*/  BRA.U !UP1, `(.L_x_17) ;  /* 0x0000000109307547 */ /* 0x004fea000b800000 */
[----:B------:R-:W-:-:S07]  /*1590*/  MOV R11, UR18 ;  /* 0x00000012000b7c02 */ /* 0x000fce0008000f00 */
.L_x_18:
[----:B------:R-:W-:-:S04]  /*15a0*/  SHF.R.U32.HI R15, RZ, 0x1, R11 ;  /* 0x00000001ff0f7819 */ /* 0x000fc8000001160b */
[----:B------:R-:W-:-:S13]  /*15b0*/  ISETP.GE.U32.AND P2, PT, R0, R15, PT ;  /* 0x0000000f0000720c */ /* 0x000fda0003f46070 */
[----:B-1----:R-:W-:Y:S01]  /*15c0*/  @!P2 IMAD R12, R15, 0x4, R8 ;  /* 0x000000040f0ca824 */ /* 0x002fe200078e0208 */
[----:B------:R-:W-:Y:S05]  /*15d0*/  @!P2 LDS R13, [R8] ;  /* 0x00000000080da984 */ /* 0x000fea0000000800 */
[----:B------:R-:W1:Y:S02]  /*15e0*/  @!P2 LDS R12, [R12] ;  /* 0x000000000c0ca984 */ /* 0x000e640000000800 */
[----:B-1----:R-:W-:-:S05]  /*15f0*/  @!P2 FADD R13, R12, R13 ;  /* 0x0000000d0c0da221 */ /* 0x002fca0000000000 */
[----:B------:R2:W-:Y:S01]  /*1600*/  @!P2 STS [R8], R13 ;  /* 0x0000000d0800a388 */ /* 0x0005e20000000800 */
[----:B------:R-:W-:Y:S01]  /*1610*/  BAR.SYNC.DEFER_BLOCKING 0x0 ;  /* 0x0000000000007b1d */ /* 0x000fe20000010000 */
[----:B------:R-:W-:Y:S01]  /*1620*/  ISETP.GT.U32.AND P2, PT, R11, 0x3, PT ;  /* 0x000000030b00780c */ /* 0x000fe20003f44070 */
[----:B------:R-:W-:-:S12]  /*1630*/  IMAD.MOV.U32 R11, RZ, RZ, R15 ;  /* 0x000000ffff0b7224 */ /* 0x000fd800078e000f */
[----:B--2---:R-:W-:Y:S05]  /*1640*/  @P2 BRA `(.L_x_18) ;  /* 0xfffffffc00d42947 */ /* 0x004fea000383ffff */
.L_x_17:
[----:B------:R-:W2:Y:S01]  /*1650*/  S2UR UR7, SR_CgaCtaId ;  /* 0x00000000000779c3 */ /* 0x000ea20000008800 */
[----:B------:R-:W-:Y:S01]  /*1660*/  UMOV UR4, 0x400 ;  /* 0x0000040000047882 */ /* 0x000fe20000000000 */
[----:B------:R-:W-:Y:S01]  /*1670*/  ISETP.NE.AND P2, PT, R0, RZ, PT ;  /* 0x000000ff0000720c */ /* 0x000fe20003f45270 */
[----:B------:R-:W-:-:S12]  /*1680*/  BSSY.RECONVERGENT B0, `(.L_x_19) ;  /* 0x0000137000007945 */ /* 0x000fd80003800200 */
[----:B-1----:R-:W1:Y:S01]  /*1690*/  @!P2 LDC.64 R12, c[0x0][0x3d0] ;  /* 0x0000f400ff0cab82 */ /* 0x002e620000000a00 */
[----:B--2---:R-:W-:-:S04]  /*16a0*/  ULEA UR4, UR7, UR4, 0x18 ;  /* 0x0000000407047291 */ /* 0x004fc8000f8ec0ff */
[----:B------:R-:W-:-:S09]  /*16b0*/  ULEA UR4, UR16, UR4, 0x2 ;  /* 0x0000000410047291 */ /* 0x000fd2000f8e10ff */
[----:B------:R-:W2:Y:S01]  /*16c0*/  @!P2 LDS R14, [UR4] ;  /* 0x00000004ff0ea984 */ /* 0x000ea20008000800 */
[----:B-1----:R-:W-:-:S04]  /*16d0*/  @!P2 IMAD.WIDE R10, R10, 0x4, R12 ;  /* 0x000000040a0aa825 */ /* 0x002fc800078e020c */
[----:B--2---:R-:W-:-:S05]  /*16e0*/  @!P2 FADD R13, -R14, -RZ ;  /* 0x800000ff0e0da221 */ /* 0x004fca0000000100 */
[----:B------:R1:W-:Y:S01]  /*16f0*/  @!P2 STG.E desc[UR14][R10.64+-0x4], R13 ;  /* 0xfffffc0d0a00a986 */ /* 0x0003e2000c10190e */
[----:B------:R-:W-:Y:S06]  /*1700*/  BAR.SYNC.DEFER_BLOCKING 0x0 ;  /* 0x0000000000007b1d */ /* 0x000fec0000010000 */
[----:B------:R-:W-:Y:S05]  /*1710*/  @P1 BRA `(.L_x_20) ;  /* 0x0000001000b41947 */ /* 0x000fea0003800000 */
[----:B-1----:R-:W1:Y:S01]  /*1720*/  LDC R10, c[0x0][0x3e8] ;  /* 0x0000fa00ff0a7b82 */ /* 0x002e620000000800 */
[----:B------:R-:W-:Y:S01]  /*1730*/  MOV R17, RZ ;  /* 0x000000ff00117202 */ /* 0x000fe20000000f00 */
[----:B------:R-:W-:Y:S02]  /*1740*/  IMAD.MOV.U32 R19, RZ, RZ, RZ ;  /* 0x000000ffff137224 */ /* 0x000fe400078e00ff */
[----:B-1----:R-:W-:-:S05]  /*1750*/  VIADD R11, R10, 0xffffffff ;  /* 0xffffffff0a0b7836 */ /* 0x002fca0000000000 */
[----:B------:R-:W-:-:S13]  /*1760*/  ISETP.GE.U32.AND P1, PT, R11, 0xf, PT ;  /* 0x0000000f0b00780c */ /* 0x000fda0003f26070 */
[----:B------:R-:W-:Y:S05]  /*1770*/  @!P1 BRA `(.L_x_21) ;  /* 0x00000004000c9947 */ /* 0x000fea0003800000 */
[----:B------:R-:W1:Y:S01]  /*1780*/  S2UR UR7, SR_CgaCtaId ;  /* 0x00000000000779c3 */ /* 0x000e620000008800 */
[----:B------:R-:W-:Y:S01]  /*1790*/  UMOV UR4, 0x400 ;  /* 0x0000040000047882 */ /* 0x000fe20000000000 */
[----:B------:R-:W-:Y:S01]  /*17a0*/  IMAD.MOV.U32 R17, RZ, RZ, RZ ;  /* 0x000000ffff117224 */ /* 0x000fe200078e00ff */
[----:B------:R-:W2:Y:S01]  /*17b0*/  LDCU.64 UR12, c[0x0][0x380] ;  /* 0x00007000ff0c77ac */ /* 0x000ea20008000a00 */
[----:B-1----:R-:W-:-:S03]  /*17c0*/  ULEA UR9, UR7, UR4, 0x18 ;  /* 0x0000000407097291 */ /* 0x002fc6000f8ec0ff */
[----:B--2---:R-:W-:-:S09]  /*17d0*/  UMOV UR4, URZ ;  /* 0x000000ff00047c82 */ /* 0x004fd20008000000 */
.L_x_22:
[----:B------:R-:W-:Y:S01]  /*17e0*/  UIADD3 UR7, UP1, UPT, UR6, UR4, URZ ;  /* 0x0000000406077290 */ /* 0x000fe2000ff3e0ff */
[----:B------:R-:W1:Y:S03]  /*17f0*/  LDC R15, c[0x0][0x3e8] ;  /* 0x0000fa00ff0f7b82 */ /* 0x000e660000000800 */
[----:B------:R-:W-:Y:S02]  /*1800*/  UIADD3.X UR8, UPT, UPT, URZ, UR21, URZ, UP1, !UPT ;  /* 0x00000015ff087290 */ /* 0x000fe40008ffe4ff */
[----:B------:R-:W-:-:S04]  /*1810*/  ULEA UR10, UP1, UR7, UR12, 0x2 ;  /* 0x0000000c070a7291 */ /* 0x000fc8000f8210ff */
[----:B------:R-:W-:Y:S02]  /*1820*/  ULEA.HI.X UR8, UR7, UR13, UR8, 0x2, UP1 ;  /* 0x0000000d07087291 */ /* 0x000fe400088f1408 */
[----:B------:R-:W-:-:S04]  /*1830*/  IMAD.U32 R12, RZ, RZ, UR10 ;  /* 0x0000000aff0c7e24 */ /* 0x000fc8000f8e00ff */
[----:B------:R-:W-:-:S05]  /*1840*/  MOV R13, UR8 ;  /* 0x00000008000d7c02 */ /* 0x000fca0008000f00 */
[----:B------:R-:W2:Y:S04]  /*1850*/  LDG.E.CONSTANT R25, desc[UR14][R12.64] ;  /* 0x0000000e0c197981 */ /* 0x000ea8000c1e9900 */
[----:B------:R-:W3:Y:S04]  /*1860*/  LDG.E.CONSTANT R20, desc[UR14][R12.64+0x4] ;  /* 0x0000040e0c147981 */ /* 0x000ee8000c1e9900 */
[----:B0-----:R-:W4:Y:S04]  /*1870*/  LDG.E.CONSTANT R21, desc[UR14][R12.64+0x8] ;  /* 0x0000080e0c157981 */ /* 0x001f28000c1e9900 */
[----:B------:R-:W4:Y:S04]  /*1880*/  LDG.E.CONSTANT R23, desc[UR14][R12.64+0xc] ;  /* 0x00000c0e0c177981 */ /* 0x000f28000c1e9900 */
[----:B------:R-:W4:Y:S04]  /*1890*/  LDG.E.CONSTANT R19, desc[UR14][R12.64+0x10] ;  /* 0x0000100e0c137981 */ /* 0x000f28000c1e9900 */
[----:B------:R-:W4:Y:S01]  /*18a0*/  LDG.E.CONSTANT R14, desc[UR14][R12.64+0x14] ;  /* 0x0000140e0c0e7981 */ /* 0x000f22000c1e9900 */
[----:B-1----:R-:W-:-:S03]  /*18b0*/  IMAD R15, R0, R15, UR4 ;  /* 0x00000004000f7e24 */ /* 0x002fc6000f8e020f */
[----:B------:R-:W4:Y:S02]  /*18c0*/  LDG.E.CONSTANT R16, desc[UR14][R12.64+0x18] ;  /* 0x0000180e0c107981 */ /* 0x000f24000c1e9900 */
[----:B------:R-:W-:Y:S02]  /*18d0*/  LEA R15, R15, UR9, 0x2 ;  /* 0x000000090f0f7c11 */ /* 0x000fe4000f8e10ff */
[----:B------:R-:W4:Y:S04]  /*18e0*/  LDG.E.CONSTANT R18, desc[UR14][R12.64+0x1c] ;  /* 0x00001c0e0c127981 */ /* 0x000f28000c1e9900 */
[----:B------:R-:W2:Y:S04]  /*18f0*/  LDS R24, [R15] ;  /* 0x000000000f187984 */ /* 0x000ea80000000800 */
[----:B------:R-:W3:Y:S04]  /*1900*/  LDS R26, [R15+0x4] ;  /* 0x000004000f1a7984 */ /* 0x000ee80000000800 */
[----:B------:R-:W4:Y:S01]  /*1910*/  LDS R22, [R15+0x8] ;  /* 0x000008000f167984 */ /* 0x000f220000000800 */
[----:B--2---:R-:W-:-:S03]  /*1920*/  FFMA R25, R24, R25, R17 ;  /* 0x0000001918197223 */ /* 0x004fc60000000011 */
[----:B------:R-:W0:Y:S01]  /*1930*/  LDS R24, [R15+0xc] ;  /* 0x00000c000f187984 */ /* 0x000e220000000800 */
[----:B---3--:R-:W-:-:S03]  /*1940*/  FFMA R25, R26, R20, R25 ;  /* 0x000000141a197223 */ /* 0x008fc60000000019 */
[----:B------:R-:W2:Y:S04]  /*1950*/  LDG.E.CONSTANT R17, desc[UR14][R12.64+0x20] ;  /* 0x0000200e0c117981 */ /* 0x000ea8000c1e9900 */
[----:B------:R-:W1:Y:S04]  /*1960*/  LDS R26, [R15+0x10] ;  /* 0x000010000f1a7984 */ /* 0x000e680000000800 */
[----:B------:R-:W3:Y:S01]  /*1970*/  LDG.E.CONSTANT R20, desc[UR14][R12.64+0x24] ;  /* 0x0000240e0c147981 */ /* 0x000ee2000c1e9900 */
[----:B----4-:R-:W-:-:S03]  /*1980*/  FFMA R25, R22, R21, R25 ;  /* 0x0000001516197223 */ /* 0x010fc60000000019 */
[----:B------:R-:W4:Y:S04]  /*1990*/  LDG.E.CONSTANT R21, desc[UR14][R12.64+0x28] ;  /* 0x0000280e0c157981 */ /* 0x000f28000c1e9900 */
[----:B------:R-:W4:Y:S01]  /*19a0*/  LDG.E.CONSTANT R22, desc[UR14][R12.64+0x2c] ;  /* 0x00002c0e0c167981 */ /* 0x000f22000c1e9900 */
[----:B0-----:R-:W-:-:S03]  /*19b0*/  FFMA R25, R24, R23, R25 ;  /* 0x0000001718197223 */ /* 0x001fc60000000019 */
[----:B------:R-:W4:Y:S04]  /*19c0*/  LDG.E.CONSTANT R24, desc[UR14][R12.64+0x30] ;  /* 0x0000300e0c187981 */ /* 0x000f28000c1e9900 */
[----:B------:R-:W4:Y:S01]  /*19d0*/  LDG.E.CONSTANT R23, desc[UR14][R12.64+0x34] ;  /* 0x0000340e0c177981 */ /* 0x000f22000c1e9900 */
[----:B-1----:R-:W-:-:S03]  /*19e0*/  FFMA R27, R26, R19, R25 ;  /* 0x000000131a1b7223 */ /* 0x002fc60000000019 */
[----:B------:R-:W4:Y:S04]  /*19f0*/  LDG.E.CONSTANT R19, desc[UR14][R12.64+0x38] ;  /* 0x0000380e0c137981 */ /* 0x000f28000c1e9900 */
[----:B------:R0:W4:Y:S04]  /*1a00*/  LDG.E.CONSTANT R25, desc[UR14][R12.64+0x3c] ;  /* 0x00003c0e0c197981 */ /* 0x000128000c1e9900 */
[----:B------:R-:W1:Y:S04]  /*1a10*/  LDS R26, [R15+0x14] ;  /* 0x000014000f1a7984 */ /* 0x000e680000000800 */
[----:B0-----:R-:W-:Y:S04]  /*1a20*/  LDS R13, [R15+0x30] ;  /* 0x000030000f0d7984 */ /* 0x001fe80000000800 */
[----:B------:R-:W-:Y:S01]  /*1a30*/  LDS R12, [R15+0x34] ;  /* 0x000034000f0c7984 */ /* 0x000fe20000000800 */
[----:B-1----:R-:W-:-:S03]  /*1a40*/  FFMA R27, R26, R14, R27 ;  /* 0x0000000e1a1b7223 */ /* 0x002fc6000000001b */
[----:B------:R-:W0:Y:S04]  /*1a50*/  LDS R14, [R15+0x18] ;  /* 0x000018000f0e7984 */ /* 0x000e280000000800 */
[----:B------:R-:W1:Y:S01]  /*1a60*/  LDS R26, [R15+0x1c] ;  /* 0x00001c000f1a7984 */ /* 0x000e620000000800 */
[----:B0-----:R-:W-:-:S03]  /*1a70*/  FFMA R29, R14, R16, R27 ;  /* 0x000000100e1d7223 */ /* 0x001fc6000000001b */
[----:B------:R-:W2:Y:S04]  /*1a80*/  LDS R16, [R15+0x20] ;  /* 0x000020000f107984 */ /* 0x000ea80000000800 */
[----:B------:R-:W3:Y:S01]  /*1a90*/  LDS R27, [R15+0x24] ;  /* 0x000024000f1b7984 */ /* 0x000ee20000000800 */
[----:B-1----:R-:W-:-:S03]  /*1aa0*/  FFMA R18, R26, R18, R29 ;  /* 0x000000121a127223 */ /* 0x002fc6000000001d */
[----:B------:R-:W4:Y:S04]  /*1ab0*/  LDS R14, [R15+0x28] ;  /* 0x000028000f0e7984 */ /* 0x000f280000000800 */
[----:B------:R-:W0:Y:S01]  /*1ac0*/  LDS R29, [R15+0x2c] ;  /* 0x00002c000f1d7984 */ /* 0x000e220000000800 */
[----:B------:R-:W-:-:S04]  /*1ad0*/  UIADD3 UR4, UPT, UPT, UR4, 0x10, URZ ;  /* 0x0000001004047890 */ /* 0x000fc8000fffe0ff */
[----:B------:R-:W-:Y:S01]  /*1ae0*/  UISETP.NE.AND UP1, UPT, UR4, UR19, UPT ;  /* 0x000000130400728c */ /* 0x000fe2000bf25270 */
[----:B--2---:R-:W-:Y:S02]  /*1af0*/  FFMA R16, R16, R17, R18 ;  /* 0x0000001110107223 */ /* 0x004fe40000000012 */
[----:B------:R-:W1:Y:S02]  /*1b00*/  LDS R17, [R15+0x38] ;  /* 0x000038000f117984 */ /* 0x000e640000000800 */
[----:B---3--:R-:W-:Y:S02]  /*1b10*/  FFMA R27, R27, R20, R16 ;  /* 0x000000141b1b7223 */ /* 0x008fe40000000010 */
[----:B------:R-:W2:Y:S02]  /*1b20*/  LDS R16, [R15+0x3c] ;  /* 0x00003c000f107984 */ /* 0x000ea40000000800 */
[----:B----4-:R-:W-:-:S04]  /*1b30*/  FFMA R14, R14, R21, R27 ;  /* 0x000000150e0e7223 */ /* 0x010fc8000000001b */
[----:B0-----:R-:W-:-:S04]  /*1b40*/  FFMA R14, R29, R22, R14 ;  /* 0x000000161d0e7223 */ /* 0x001fc8000000000e */
[----:B------:R-:W-:-:S04]  /*1b50*/  FFMA R13, R13, R24, R14 ;  /* 0x000000180d0d7223 */ /* 0x000fc8000000000e */
[----:B------:R-:W-:-:S04]  /*1b60*/  FFMA R12, R12, R23, R13 ;  /* 0x000000170c0c7223 */ /* 0x000fc8000000000d */
[----:B-1----:R-:W-:-:S04]  /*1b70*/  FFMA R12, R17, R19, R12 ;  /* 0x00000013110c7223 */ /* 0x002fc8000000000c */
[----:B--2---:R-:W-:Y:S01]  /*1b80*/  FFMA R17, R16, R25, R12 ;  /* 0x0000001910117223 */ /* 0x004fe2000000000c */
[----:B------:R-:W-:Y:S06]  /*1b90*/  BRA.U UP1, `(.L_x_22) ;  /* 0xfffffffd01107547 */ /* 0x000fec000b83ffff */
[----:B------:R-:W-:-:S07]  /*1ba0*/  IMAD.U32 R19, RZ, RZ, UR19 ;  /* 0x00000013ff137e24 */ /* 0x000fce000f8e00ff */
.L_x_21:
[C---:B------:R-:W-:Y:S02]  /*1bb0*/  LOP3.LUT R14, R10.reuse, 0xf, RZ, 0xc0, !PT ;  /* 0x0000000f0a0e7812 */ /* 0x040fe400078ec0ff */
[----:B------:R-:W-:Y:S02]  /*1bc0*/  LOP3.LUT R12, R10, 0x7, RZ, 0xc0, !PT ;  /* 0x000000070a0c7812 */ /* 0x000fe400078ec0ff */
[----:B------:R-:W-:Y:S02]  /*1bd0*/  ISETP.NE.AND P1, PT, R14, RZ, PT ;  /* 0x000000ff0e00720c */ /* 0x000fe40003f25270 */
[----:B------:R-:W-:Y:S01]  /*1be0*/  LOP3.LUT R13, R10, 0x3, RZ, 0xc0, !PT ;  /* 0x000000030a0d7812 */ /* 0x000fe200078ec0ff */
[----:B------:R-:W-:-:S10]  /*1bf0*/  VIADD R16, R12, 0xffffffff ;  /* 0xffffffff0c107836 */ /* 0x000fd40000000000 */
[----:B------:R-:W-:Y:S05]  /*1c00*/  @!P1 BRA `(.L_x_23) ;  /* 0x0000000400709947 */ /* 0x000fea0003800000 */
[----:B------:R-:W-:Y:S01]  /*1c10*/  VIADD R14, R14, 0xffffffff ;  /* 0xffffffff0e0e7836 */ /* 0x000fe20000000000 */
[----:B------:R-:W-:-:S04]  /*1c20*/  ISETP.NE.AND P2, PT, R12, RZ, PT ;  /* 0x000000ff0c00720c */ /* 0x000fc80003f45270 */
[----:B------:R-:W-:-:S13]  /*1c30*/  ISETP.GE.U32.AND P1, PT, R14, 0x7, PT ;  /* 0x000000070e00780c */ /* 0x000fda0003f26070 */
[----:B------:R-:W-:Y:S05]  /*1c40*/  @!P1 BRA `(.L_x_24) ;  /* 0x0000000000909947 */ /* 0x000fea0003800000 */
[----:B------:R-:W1:Y:S01]  /*1c50*/  LDC.64 R14, c[0x0][0x380] ;  /* 0x0000e000ff0e7b82 */ /* 0x000e620000000a00 */
[----:B------:R-:W-:Y:S01]  /*1c60*/  IADD3 R18, P1, PT, R19, UR6, RZ ;  /* 0x0000000613127c10 */ /* 0x000fe2000ff3e0ff */
[----:B------:R-:W0:Y:S03]  /*1c70*/  LDCU UR8, c[0x0][0x3e8] ;  /* 0x00007d00ff0877ac */ /* 0x000e260008000800 */
[----:B------:R-:W-:Y:S02]  /*1c80*/  IADD3.X R20, PT, PT, RZ, UR21, RZ, P1, !PT ;  /* 0x00000015ff147c10 */ /* 0x000fe40008ffe4ff */
[----:B-1----:R-:W-:-:S04]  /*1c90*/  LEA R14, P1, R18, R14, 0x2 ;  /* 0x0000000e120e7211 */ /* 0x002fc800078210ff */
[----:B------:R-:W-:-:S05]  /*1ca0*/  LEA.HI.X R15, R18, R15, R20, 0x2, P1 ;  /* 0x0000000f120f7211 */ /* 0x000fca00008f1414 */
[----:B------:R-:W2:Y:S04]  /*1cb0*/  LDG.E.CONSTANT R25, desc[UR14][R14.64] ;  /* 0x0000000e0e197981 */ /* 0x000ea8000c1e9900 */
[----:B------:R-:W3:Y:S01]  /*1cc0*/  LDG.E.CONSTANT R18, desc[UR14][R14.64+0x4] ;  /* 0x0000040e0e127981 */ /* 0x000ee2000c1e9900 */
[----:B------:R-:W1:Y:S01]  /*1cd0*/  S2UR UR7, SR_CgaCtaId ;  /* 0x00000000000779c3 */ /* 0x000e620000008800 */
[----:B------:R-:W-:Y:S01]  /*1ce0*/  UMOV UR4, 0x400 ;  /* 0x0000040000047882 */ /* 0x000fe20000000000 */
[----:B0-----:R-:W-:Y:S01]  /*1cf0*/  IMAD R22, R0, UR8, R19 ;  /* 0x0000000800167c24 */ /* 0x001fe2000f8e0213 */
[----:B------:R-:W4:Y:S04]  /*1d00*/  LDG.E.CONSTANT R20, desc[UR14][R14.64+0x8] ;  /* 0x0000080e0e147981 */ /* 0x000f28000c1e9900 */
[----:B------:R-:W4:Y:S04]  /*1d10*/  LDG.E.CONSTANT R24, desc[UR14][R14.64+0xc] ;  /* 0x00000c0e0e187981 */ /* 0x000f28000c1e9900 */
[----:B------:R-:W4:Y:S04]  /*1d20*/  LDG.E.CONSTANT R21, desc[UR14][R14.64+0x10] ;  /* 0x0000100e0e157981 */ /* 0x000f28000c1e9900 */
[----:B------:R-:W4:Y:S01]  /*1d30*/  LDG.E.CONSTANT R23, desc[UR14][R14.64+0x14] ;  /* 0x0000140e0e177981 */ /* 0x000f22000c1e9900 */
[----:B-1----:R-:W-:-:S06]  /*1d40*/  ULEA UR4, UR7, UR4, 0x18 ;  /* 0x0000000407047291 */ /* 0x002fcc000f8ec0ff */
[----:B------:R-:W-:-:S05]  /*1d50*/  LEA R22, R22, UR4, 0x2 ;  /* 0x0000000416167c11 */ /* 0x000fca000f8e10ff */
[----:B------:R-:W2:Y:S04]  /*1d60*/  LDS R26, [R22] ;  /* 0x00000000161a7984 */ /* 0x000ea80000000800 */
[----:B------:R-:W-:Y:S01]  /*1d70*/  LDS R29, [R22+0x10] ;  /* 0x00001000161d7984 */ /* 0x000fe20000000800 */
[----:B--2---:R-:W-:-:S03]  /*1d80*/  FFMA R27, R26, R25, R17 ;  /* 0x000000191a1b7223 */ /* 0x004fc60000000011 */
[----:B------:R-:W2:Y:S04]  /*1d90*/  LDG.E.CONSTANT R17, desc[UR14][R14.64+0x18] ;  /* 0x0000180e0e117981 */ /* 0x000ea8000c1e9900 */
[----:B------:R-:W2:Y:S04]  /*1da0*/  LDG.E.CONSTANT R25, desc[UR14][R14.64+0x1c] ;  /* 0x00001c0e0e197981 */ /* 0x000ea8000c1e9900 */
[----:B------:R-:W3:Y:S02]  /*1db0*/  LDS R26, [R22+0x4] ;  /* 0x00000400161a7984 */ /* 0x000ee40000000800 */
[----:B---3--:R-:W-:-:S02]  /*1dc0*/  FFMA R27, R26, R18, R27 ;  /* 0x000000121a1b7223 */ /* 0x008fc4000000001b */
[----:B------:R-:W4:Y:S04]  /*1dd0*/  LDS R18, [R22+0x8] ;  /* 0x0000080016127984 */ /* 0x000f280000000800 */
[----:B------:R-:W0:Y:S01]  /*1de0*/  LDS R26, [R22+0xc] ;  /* 0x00000c00161a7984 */ /* 0x000e220000000800 */
[----:B----4-:R-:W-:-:S03]  /*1df0*/  FFMA R27, R18, R20, R27 ;  /* 0x00000014121b7223 */ /* 0x010fc6000000001b */
[----:B------:R-:W1:Y:S01]  /*1e00*/  LDS R18, [R22+0x14] ;  /* 0x0000140016127984 */ /* 0x000e620000000800 */
[----:B0-----:R-:W-:-:S03]  /*1e10*/  FFMA R24, R26, R24, R27 ;  /* 0x000000181a187223 */ /* 0x001fc6000000001b */
[----:B------:R-:W2:Y:S04]  /*1e20*/  LDS R27, [R22+0x18] ;  /* 0x00001800161b7984 */ /* 0x000ea80000000800 */
[----:B------:R-:W0:Y:S01]  /*1e30*/  LDS R20, [R22+0x1c] ;  /* 0x00001c0016147984 */ /* 0x000e220000000800 */
[----:B------:R-:W-:Y:S01]  /*1e40*/  FFMA R24, R29, R21, R24 ;  /* 0x000000151d187223 */ /* 0x000fe20000000018 */
[----:B------:R-:W-:-:S03]  /*1e50*/  VIADD R19, R19, 0x8 ;  /* 0x0000000813137836 */ /* 0x000fc60000000000 */
[----:B-1----:R-:W-:-:S04]  /*1e60*/  FFMA R18, R18, R23, R24 ;  /* 0x0000001712127223 */ /* 0x002fc80000000018 */
[----:B--2---:R-:W-:-:S04]  /*1e70*/  FFMA R18, R27, R17, R18 ;  /* 0x000000111b127223 */ /* 0x004fc80000000012 */
[----:B0-----:R-:W-:-:S07]  /*1e80*/  FFMA R17, R20, R25, R18 ;  /* 0x0000001914117223 */ /* 0x001fce0000000012 */
.L_x_24:
[----:B------:R-:W-:Y:S05]  /*1e90*/  @!P2 BRA `(.L_x_23) ;  /* 0x0000000000cca947 */ /* 0x000fea0003800000 */
[----:B------:R-:W-:Y:S02]  /*1ea0*/  ISETP.GE.U32.AND P1, PT, R16, 0x3, PT ;  /* 0x000000031000780c */ /* 0x000fe40003f26070 */
[----:B------:R-:W-:-:S11]  /*1eb0*/  ISETP.NE.AND P2, PT, R13, RZ, PT ;  /* 0x000000ff0d00720c */ /* 0x000fd60003f45270 */
[----:B------:R-:W-:Y:S05]  /*1ec0*/  @!P1 BRA `(.L_x_25) ;  /* 0x0000000000609947 */ /* 0x000fea0003800000 */
[----:B------:R-:W1:Y:S01]  /*1ed0*/  LDC.64 R14, c[0x0][0x380] ;  /* 0x0000e000ff0e7b82 */ /* 0x000e620000000a00 */
[----:B------:R-:W-:Y:S01]  /*1ee0*/  IADD3 R18, P1, PT, R19, UR6, RZ ;  /* 0x0000000613127c10 */ /* 0x000fe2000ff3e0ff */
[----:B------:R-:W2:Y:S04]  /*1ef0*/  LDCU UR8, c[0x0][0x3e8] ;  /* 0x00007d00ff0877ac */ /* 0x000ea80008000800 */
[----:B------:R-:W-:Y:S01]  /*1f00*/  IMAD.X R20, RZ, RZ, UR21, P1 ;  /* 0x00000015ff147e24 */ /* 0x000fe200088e06ff */
[----:B-1----:R-:W-:-:S04]  /*1f10*/  LEA R14, P1, R18, R14, 0x2 ;  /* 0x0000000e120e7211 */ /* 0x002fc800078210ff */
[----:B------:R-:W-:-:S05]  /*1f20*/  LEA.HI.X R15, R18, R15, R20, 0x2, P1 ;  /* 0x0000000f120f7211 */ /* 0x000fca00008f1414 */
[----:B------:R-:W3:Y:S04]  /*1f30*/  LDG.E.CONSTANT R24, desc[UR14][R14.64] ;  /* 0x0000000e0e187981 */ /* 0x000ee8000c1e9900 */
[----:B------:R-:W4:Y:S04]  /*1f40*/  LDG.E.CONSTANT R27, desc[UR14][R14.64+0x4] ;  /* 0x0000040e0e1b7981 */ /* 0x000f28000c1e9900 */
[----:B------:R-:W4:Y:S04]  /*1f50*/  LDG.E.CONSTANT R18, desc[UR14][R14.64+0x8] ;  /* 0x0000080e0e127981 */ /* 0x000f28000c1e9900 */
[----:B------:R-:W4:Y:S01]  /*1f60*/  LDG.E.CONSTANT R29, desc[UR14][R14.64+0xc] ;  /* 0x00000c0e0e1d7981 */ /* 0x000f22000c1e9900 */
[----:B------:R-:W1:Y:S01]  /*1f70*/  S2UR UR7, SR_CgaCtaId ;  /* 0x00000000000779c3 */ /* 0x000e620000008800 */
[----:B------:R-:W-:Y:S01]  /*1f80*/  UMOV UR4, 0x400 ;  /* 0x0000040000047882 */ /* 0x000fe20000000000 */
[----:B--2---:R-:W-:Y:S01]  /*1f90*/  IMAD R20, R0, UR8, R19 ;  /* 0x0000000800147c24 */ /* 0x004fe2000f8e0213 */
[----:B------:R-:W-:Y:S01]  /*1fa0*/  IADD3 R19, PT, PT, R19, 0x4, RZ ;  /* 0x0000000413137810 */ /* 0x000fe20007ffe0ff */
[----:B-1----:R-:W-:-:S06]  /*1fb0*/  ULEA UR4, UR7, UR4, 0x18 ;  /* 0x0000000407047291 */ /* 0x002fcc000f8ec0ff */
[----:B------:R-:W-:-:S05]  /*1fc0*/  LEA R20, R20, UR4, 0x2 ;  /* 0x0000000414147c11 */ /* 0x000fca000f8e10ff */
[----:B0-----:R-:W3:Y:S04]  /*1fd0*/  LDS R22, [R20] ;  /* 0x0000000014167984 */ /* 0x001ee80000000800 */
[----:B------:R-:W4:Y:S04]  /*1fe0*/  LDS R21, [R20+0x4] ;  /* 0x0000040014157984 */ /* 0x000f280000000800 */
[----:B------:R-:W0:Y:S04]  /*1ff0*/  LDS R23, [R20+0x8] ;  /* 0x0000080014177984 */ /* 0x000e280000000800 */
[----:B------:R-:W1:Y:S01]  /*2000*/  LDS R25, [R20+0xc] ;  /* 0x00000c0014197984 */ /* 0x000e620000000800 */
[----:B---3--:R-:W-:-:S04]  /*2010*/  FFMA R22, R24, R22, R17 ;  /* 0x0000001618167223 */ /* 0x008fc80000000011 */
[----:B----4-:R-:W-:-:S04]  /*2020*/  FFMA R21, R27, R21, R22 ;  /* 0x000000151b157223 */ /* 0x010fc80000000016 */
[----:B0-----:R-:W-:-:S04]  /*2030*/  FFMA R18, R18, R23, R21 ;  /* 0x0000001712127223 */ /* 0x001fc80000000015 */
[----:B-1----:R-:W-:-:S07]  /*2040*/  FFMA R17, R29, R25, R18 ;  /* 0x000000191d117223 */ /* 0x002fce0000000012 */
.L_x_25:
[----:B------:R-:W-:Y:S05]  /*2050*/  @!P2 BRA `(.L_x_23) ;  /* 0x00000000005ca947 */ /* 0x000fea0003800000 */
[----:B------:R-:W1:Y:S01]  /*2060*/  LDC.64 R14, c[0x0][0x380] ;  /* 0x0000e000ff0e7b82 */ /* 0x000e620000000a00 */
[----:B------:R-:W-:Y:S01]  /*2070*/  IADD3 R18, P1, PT, R19, UR6, RZ ;  /* 0x0000000613127c10 */ /* 0x000fe2000ff3e0ff */
[----:B------:R-:W2:Y:S04]  /*2080*/  LDCU UR8, c[0x0][0x3e8] ;  /* 0x00007d00ff0877ac */ /* 0x000ea80008000800 */
[----:B------:R-:W-:Y:S01]  /*2090*/  IMAD.X R20, RZ, RZ, UR21, P1 ;  /* 0x00000015ff147e24 */ /* 0x000fe200088e06ff */
[----:B-1----:R-:W-:-:S04]  /*20a0*/  LEA R14, P1, R18, R14, 0x2 ;  /* 0x0000000e120e7211 */ /* 0x002fc800078210ff */
[----:B------:R-:W-:-:S05]  /*20b0*/  LEA.HI.X R15, R18, R15, R20, 0x2, P1 ;  /* 0x0000000f120f7211 */ /* 0x000fca00008f1414 */
[----:B------:R-:W3:Y:S01]  /*20c0*/  LDG.E.CONSTANT R20, desc[UR14][R14.64] ;  /* 0x0000000e0e147981 */ /* 0x000ee2000c1e9900 */
[----:B------:R-:W1:Y:S01]  /*20d0*/  S2UR UR7, SR_CgaCtaId ;  /* 0x00000000000779c3 */ /* 0x000e620000008800 */
[----:B------:R-:W-:Y:S01]  /*20e0*/  UMOV UR4, 0x400 ;  /* 0x0000040000047882 */ /* 0x000fe20000000000 */
[----:B--2---:R-:W-:Y:S01]  /*20f0*/  IMAD R19, R0, UR8, R19 ;  /* 0x0000000800137c24 */ /* 0x004fe2000f8e0213 */
[----:B------:R-:W-:Y:S01]  /*2100*/  ISETP.NE.AND P1, PT, R13, 0x1, PT ;  /* 0x000000010d00780c */ /* 0x000fe20003f25270 */
[----:B-1----:R-:W-:-:S06]  /*2110*/  ULEA UR4, UR7, UR4, 0x18 ;  /* 0x0000000407047291 */ /* 0x002fcc000f8ec0ff */
[----:B0-----:R-:W-:-:S05]  /*2120*/  LEA R22, R19, UR4, 0x2 ;  /* 0x0000000413167c11 */ /* 0x001fca000f8e10ff */
[----:B------:R-:W3:Y:S02]  /*2130*/  LDS R18, [R22] ;  /* 0x0000000016127984 */ /* 0x000ee40000000800 */
[----:B---3--:R-:W-:Y:S01]  /*2140*/  FFMA R17, R18, R20, R17 ;  /* 0x0000001412117223 */ /* 0x008fe20000000011 */
[----:B------:R-:W-:Y:S06]  /*2150*/  @!P1 BRA `(.L_x_23) ;  /* 0x00000000001c9947 */ /* 0x000fec0003800000 */
[----:B------:R-:W-:Y:S01]  /*2160*/  ISETP.NE.AND P1, PT, R13, 0x2, PT ;  /* 0x000000020d00780c */ /* 0x000fe20003f25270 */
[----:B------:R-:W2:Y:S04]  /*2170*/  LDG.E.CONSTANT R19, desc[UR14][R14.64+0x4] ;  /* 0x0000040e0e137981 */ /* 0x000ea8000c1e9900 */
[----:B------:R-:W2:Y:S08]  /*2180*/  LDS R18, [R22+0x4] ;  /* 0x0000040016127984 */ /* 0x000eb00000000800 */
[----:B------:R-:W3:Y:S04]  /*2190*/  @P1 LDG.E.CONSTANT R21, desc[UR14][R14.64+0x8] ;  /* 0x0000080e0e151981 */ /* 0x000ee8000c1e9900 */
[----:B------:R-:W3:Y:S01]  /*21a0*/  @P1 LDS R20, [R22+0x8] ;  /* 0x0000080016141984 */ /* 0x000ee20000000800 */
[----:B--2---:R-:W-:-:S04]  /*21b0*/  FFMA R17, R18, R19, R17 ;  /* 0x0000001312117223 */ /* 0x004fc80000000011 */
[----:B---3--:R-:W-:-:S07]  /*21c0*/  @P1 FFMA R17, R20, R21, R17 ;  /* 0x0000001514111223 */ /* 0x008fce0000000011 */
.L_x_23:
[----:B------:R-:W1:Y:S01]  /*21d0*/  LDC.64 R14, c[0x0][0x3c0] ;  /* 0x0000f000ff0e7b82 */ /* 0x000e620000000a00 */
[----:B------:R-:W-:Y:S02]  /*21e0*/  VIADD R19, R0, UR6 ;  /* 0x0000000600137c36 */ /* 0x000fe40008000000 */
[----:B------:R-:W-:-:S05]  /*21f0*/  HFMA2 R18, -RZ, RZ, 0, 0 ;  /* 0x00000000ff127431 */ /* 0x000fca00000001ff */
[----:B0-----:R-:W0:Y:S01]  /*2200*/  LDC R21, c[0x0][0x3e8] ;  /* 0x0000fa00ff157b82 */ /* 0x001e220000000800 */
[----:B-1----:R-:W-:-:S05]  /*2210*/  IMAD.WIDE R14, R19, 0x4, R14 ;  /* 0x00000004130e7825 */ /* 0x002fca00078e020e */
[----:B------:R1:W-:Y:S01]  /*2220*/  STG.E desc[UR14][R14.64], R17 ;  /* 0x000000110e007986 */ /* 0x0003e2000c10190e */
[----:B0-----:R-:W-:-:S13]  /*2230*/  ISETP.GE.AND P1, PT, R21, 0x1, PT ;  /* 0x000000011500780c */ /* 0x001fda0003f26270 */
[----:B-1----:R-:W-:Y:S05]  /*2240*/  @!P1 BRA `(.L_x_26) ;  /* 0x0000000400dc9947 */ /* 0x002fea0003800000 */
[----:B------:R-:W-:Y:S01]  /*2250*/  ISETP.GE.U32.AND P1, PT, R11, 0x7, PT ;  /* 0x000000070b00780c */ /* 0x000fe20003f26070 */
[----:B------:R-:W-:Y:S02]  /*2260*/  IMAD.MOV.U32 R18, RZ, RZ, RZ ;  /* 0x000000ffff127224 */ /* 0x000fe400078e00ff */
[----:B------:R-:W-:-:S10]  /*2270*/  IMAD.MOV.U32 R17, RZ, RZ, RZ ;  /* 0x000000ffff117224 */ /* 0x000fd400078e00ff */
[----:B------:R-:W-:Y:S05]  /*2280*/  @!P1 BRA `(.L_x_27) ;  /* 0x0000000000c49947 */ /* 0x000fea0003800000 */
[----:B------:R-:W0:Y:S01]  /*2290*/  S2UR UR7, SR_CgaCtaId ;  /* 0x00000000000779c3 */ /* 0x000e220000008800 */
[----:B------:R-:W-:Y:S01]  /*22a0*/  UMOV UR4, 0x400 ;  /* 0x0000040000047882 */ /* 0x000fe20000000000 */
[----:B------:R-:W-:Y:S01]  /*22b0*/  MOV R18, RZ ;  /* 0x000000ff00127202 */ /* 0x000fe20000000f00 */
[----:B------:R-:W1:Y:S01]  /*22c0*/  LDCU.64 UR12, c[0x0][0x388] ;  /* 0x00007100ff0c77ac */ /* 0x000e620008000a00 */
[----:B0-----:R-:W-:-:S03]  /*22d0*/  ULEA UR9, UR7, UR4, 0x18 ;  /* 0x0000000407097291 */ /* 0x001fc6000f8ec0ff */
[----:B-1----:R-:W-:-:S09]  /*22e0*/  UMOV UR4, URZ ;  /* 0x000000ff00047c82 */ /* 0x002fd20008000000 */
.L_x_28:
[----:B------:R-:W-:-:S04]  /*22f0*/  UIADD3 UR7, UP1, UPT, UR6, UR4, URZ ;  /* 0x0000000406077290 */ /* 0x000fc8000ff3e0ff */
[----:B------:R-:W-:Y:S02]  /*2300*/  UIADD3.X UR8, UPT, UPT, URZ, UR21, URZ, UP1, !UPT ;  /* 0x00000015ff087290 */ /* 0x000fe40008ffe4ff */
[----:B------:R-:W-:-:S04]  /*2310*/  ULEA UR10, UP1, UR7, UR12, 0x2 ;  /* 0x0000000c070a7291 */ /* 0x000fc8000f8210ff */
[----:B------:R-:W-:Y:S02]  /*2320*/  ULEA.HI.X UR8, UR7, UR13, UR8, 0x2, UP1 ;  /* 0x0000000d07087291 */ /* 0x000fe400088f1408 */
[----:B------:R-:W-:-:S04]  /*2330*/  IMAD.U32 R14, RZ, RZ, UR10 ;  /* 0x0000000aff0e7e24 */ /* 0x000fc8000f8e00ff */
[----:B------:R-:W-:-:S05]  /*2340*/  IMAD.U32 R15, RZ, RZ, UR8 ;  /* 0x00000008ff0f7e24 */ /* 0x000fca000f8e00ff */
[----:B------:R-:W2:Y:S04]  /*2350*/  LDG.E.CONSTANT R24, desc[UR14][R14.64] ;  /* 0x0000000e0e187981 */ /* 0x000ea8000c1e9900 */
[----:B------:R-:W3:Y:S04]  /*2360*/  LDG.E.CONSTANT R23, desc[UR14][R14.64+0x4] ;  /* 0x0000040e0e177981 */ /* 0x000ee8000c1e9900 */
[----:B------:R-:W4:Y:S01]  /*2370*/  LDG.E.CONSTANT R22, desc[UR14][R14.64+0x8] ;  /* 0x0000080e0e167981 */ /* 0x000f22000c1e9900 */
[----:B------:R-:W-:-:S03]  /*2380*/  IMAD R11, R21, UR4, R0 ;  /* 0x00000004150b7c24 */ /* 0x000fc6000f8e0200 */
[----:B------:R-:W4:Y:S02]  /*2390*/  LDG.E.CONSTANT R20, desc[UR14][R14.64+0x10] ;  /* 0x0000100e0e147981 */ /* 0x000f24000c1e9900 */
[----:B------:R-:W-:Y:S02]  /*23a0*/  LEA R26, R11, UR9, 0x2 ;  /* 0x000000090b1a7c11 */ /* 0x000fe4000f8e10ff */
[----:B------:R-:W4:Y:S04]  /*23b0*/  LDG.E.CONSTANT R11, desc[UR14][R14.64+0xc] ;  /* 0x00000c0e0e0b7981 */ /* 0x000f28000c1e9900 */
[----:B------:R0:W2:Y:S04]  /*23c0*/  LDS R25, [R26] ;  /* 0x000000001a197984 */ /* 0x0000a80000000800 */
[----:B------:R-:W4:Y:S01]  /*23d0*/  LDG.E.CONSTANT R17, desc[UR14][R14.64+0x14] ;  /* 0x0000140e0e117981 */ /* 0x000f22000c1e9900 */
[----:B------:R-:W-:-:S05]  /*23e0*/  LEA R29, R21, R26, 0x2 ;  /* 0x0000001a151d7211 */ /* 0x000fca00078e10ff */
[----:B0-----:R-:W-:-:S04]  /*23f0*/  IMAD R26, R21, 0x4, R29 ;  /* 0x00000004151a7824 */ /* 0x001fc800078e021d */
[----:B------:R-:W-:Y:S02]  /*2400*/  IMAD R27, R21, 0x4, R26 ;  /* 0x00000004151b7824 */ /* 0x000fe400078e021a */
[----:B--2---:R-:W-:Y:S02]  /*2410*/  FFMA R28, R25, R24, R18 ;  /* 0x00000018191c7223 */ /* 0x004fe40000000012 */
[----:B------:R-:W2:Y:S04]  /*2420*/  LDG.E.CONSTANT R18, desc[UR14][R14.64+0x18] ;  /* 0x0000180e0e127981 */ /* 0x000ea8000c1e9900 */
[----:B------:R0:W2:Y:S04]  /*2430*/  LDG.E.CONSTANT R24, desc[UR14][R14.64+0x1c] ;  /* 0x00001c0e0e187981 */ /* 0x0000a8000c1e9900 */
[----:B------:R-:W3:Y:S02]  /*2440*/  LDS R25, [R29] ;  /* 0x000000001d197984 */ /* 0x000ee40000000800 */
[----:B---3--:R-:W-:-:S02]  /*2450*/  FFMA R23, R25, R23, R28 ;  /* 0x0000001719177223 */ /* 0x008fc4000000001c */
[----:B------:R-:W4:Y:S02]  /*2460*/  LDS R28, [R26] ;  /* 0x000000001a1c7984 */ /* 0x000f240000000800 */
[----:B----4-:R-:W-:Y:S01]  /*2470*/  FFMA R22, R28, R22, R23 ;  /* 0x000000161c167223 */ /* 0x010fe20000000017 */
[C---:B------:R-:W-:Y:S02]  /*2480*/  LEA R28, R21.reuse, R27, 0x2 ;  /* 0x0000001b151c7211 */ /* 0x040fe400078e10ff */
[----:B------:R-:W1:Y:S03]  /*2490*/  LDS R27, [R27] ;  /* 0x000000001b1b7984 */ /* 0x000e660000000800 */
[C---:B0-----:R-:W-:Y:S01]  /*24a0*/  IMAD R14, R21.reuse, 0x4, R28 ;  /* 0x00000004150e7824 */ /* 0x041fe200078e021c */
[----:B------:R-:W0:Y:S03]  /*24b0*/  LDS R25, [R28] ;  /* 0x000000001c197984 */ /* 0x000e260000000800 */
[----:B------:R-:W-:-:S02]  /*24c0*/  IMAD R26, R21, 0x4, R14 ;  /* 0x00000004151a7824 */ /* 0x000fc400078e020e */
[----:B------:R-:W3:Y:S03]  /*24d0*/  LDS R14, [R14] ;  /* 0x000000000e0e7984 */ /* 0x000ee60000000800 */
[----:B------:R-:W-:Y:S01]  /*24e0*/  LEA R23, R21, R26, 0x2 ;  /* 0x0000001a15177211 */ /* 0x000fe200078e10ff */
[----:B------:R-:W2:Y:S05]  /*24f0*/  LDS R15, [R26] ;  /* 0x000000001a0f7984 */ /* 0x000eaa0000000800 */
[----:B------:R-:W4:Y:S01]  /*2500*/  LDS R23, [R23] ;  /* 0x0000000017177984 */ /* 0x000f220000000800 */
[----:B------:R-:W-:-:S04]  /*2510*/  UIADD3 UR4, UPT, UPT, UR4, 0x8, URZ ;  /* 0x0000000804047890 */ /* 0x000fc8000fffe0ff */
[----:B------:R-:W-:Y:S01]  /*2520*/  UISETP.NE.AND UP1, UPT, UR4, UR20, UPT ;  /* 0x000000140400728c */ /* 0x000fe2000bf25270 */
[----:B-1----:R-:W-:-:S04]  /*2530*/  FFMA R22, R27, R11, R22 ;  /* 0x0000000b1b167223 */ /* 0x002fc80000000016 */
[----:B0-----:R-:W-:-:S04]  /*2540*/  FFMA R25, R25, R20, R22 ;  /* 0x0000001419197223 */ /* 0x001fc80000000016 */
[----:B---3--:R-:W-:-:S04]  /*2550*/  FFMA R20, R14, R17, R25 ;  /* 0x000000110e147223 */ /* 0x008fc80000000019 */
[----:B--2---:R-:W-:-:S04]  /*2560*/  FFMA R18, R15, R18, R20 ;  /* 0x000000120f127223 */ /* 0x004fc80000000014 */
[----:B----4-:R-:W-:Y:S01]  /*2570*/  FFMA R18, R23, R24, R18 ;  /* 0x0000001817127223 */ /* 0x010fe20000000012 */
[----:B------:R-:W-:Y:S06]  /*2580*/  BRA.U UP1, `(.L_x_28) ;  /* 0xfffffffd01587547 */ /* 0x000fec000b83ffff */
[----:B------:R-:W-:-:S07]  /*2590*/  IMAD.U32 R17, RZ, RZ, UR20 ;  /* 0x00000014ff117e24 */ /* 0x000fce000f8e00ff */
.L_x_27:
[----:B------:R-:W-:-:S13]  /*25a0*/  ISETP.NE.AND P1, PT, R12, RZ, PT ;  /* 0x000000ff0c00720c */ /* 0x000fda0003f25270 */
[----:B------:R-:W-:Y:S05]  /*25b0*/  @!P1 BRA `(.L_x_26) ;  /* 0x0000000400009947 */ /* 0x000fea0003800000 */
[----:B------:R-:W-:Y:S02]  /*25c0*/  ISETP.GE.U32.AND P1, PT, R16, 0x3, PT ;  /* 0x000000031000780c */ /* 0x000fe40003f26070 */
[----:B------:R-:W-:-:S11]  /*25d0*/  ISETP.NE.AND P2, PT, R13, RZ, PT ;  /* 0x000000ff0d00720c */ /* 0x000fd60003f45270 */
[----:B------:R-:W-:Y:S05]  /*25e0*/  @!P1 BRA `(.L_x_29) ;  /* 0x0000000000689947 */ /* 0x000fea0003800000 */
[----:B------:R-:W0:Y:S01]  /*25f0*/  LDC.64 R14, c[0x0][0x388] ;  /* 0x0000e200ff0e7b82 */ /* 0x000e220000000a00 */
[----:B------:R-:W-:-:S05]  /*2600*/  IADD3 R11, P1, PT, R17, UR6, RZ ;  /* 0x00000006110b7c10 */ /* 0x000fca000ff3e0ff */
[----:B------:R-:W-:Y:S01]  /*2610*/  IMAD.X R12, RZ, RZ, UR21, P1 ;  /* 0x00000015ff0c7e24 */ /* 0x000fe200088e06ff */
[----:B0-----:R-:W-:-:S04]  /*2620*/  LEA R14, P1, R11, R14, 0x2 ;  /* 0x0000000e0b0e7211 */ /* 0x001fc800078210ff */
[----:B------:R-:W-:-:S05]  /*2630*/  LEA.HI.X R15, R11, R15, R12, 0x2, P1 ;  /* 0x0000000f0b0f7211 */ /* 0x000fca00008f140c */
[----:B------:R-:W2:Y:S04]  /*2640*/  LDG.E.CONSTANT R23, desc[UR14][R14.64] ;  /* 0x0000000e0e177981 */ /* 0x000ea8000c1e9900 */
[----:B------:R-:W3:Y:S04]  /*2650*/  LDG.E.CONSTANT R16, desc[UR14][R14.64+0x4] ;  /* 0x0000040e0e107981 */ /* 0x000ee8000c1e9900 */
[----:B------:R-:W4:Y:S04]  /*2660*/  LDG.E.CONSTANT R11, desc[UR14][R14.64+0x8] ;  /* 0x0000080e0e0b7981 */ /* 0x000f28000c1e9900 */
[----:B------:R0:W4:Y:S01]  /*2670*/  LDG.E.CONSTANT R12, desc[UR14][R14.64+0xc] ;  /* 0x00000c0e0e0c7981 */ /* 0x000122000c1e9900 */
[----:B------:R-:W1:Y:S01]  /*2680*/  S2UR UR7, SR_CgaCtaId ;  /* 0x00000000000779c3 */ /* 0x000e620000008800 */
[----:B------:R-:W-:Y:S01]  /*2690*/  UMOV UR4, 0x400 ;  /* 0x0000040000047882 */ /* 0x000fe20000000000 */
[C---:B------:R-:W-:Y:S01]  /*26a0*/  IMAD R20, R17.reuse, R21, R0 ;  /* 0x0000001511147224 */ /* 0x040fe200078e0200 */
[----:B------:R-:W-:Y:S01]  /*26b0*/  IADD3 R17, PT, PT, R17, 0x4, RZ ;  /* 0x0000000411117810 */ /* 0x000fe20007ffe0ff */
[----:B-1----:R-:W-:-:S06]  /*26c0*/  ULEA UR4, UR7, UR4, 0x18 ;  /* 0x0000000407047291 */ /* 0x002fcc000f8ec0ff */
[----:B------:R-:W-:-:S04]  /*26d0*/  LEA R20, R20, UR4, 0x2 ;  /* 0x0000000414147c11 */ /* 0x000fc8000f8e10ff */
[C---:B------:R-:W-:Y:S01]  /*26e0*/  LEA R22, R21.reuse, R20, 0x2 ;  /* 0x0000001415167211 */ /* 0x040fe200078e10ff */
[----:B------:R-:W2:Y:S04]  /*26f0*/  LDS R25, [R20] ;  /* 0x0000000014197984 */ /* 0x000ea80000000800 */
[C---:B------:R-:W-:Y:S02]  /*2700*/  IMAD R24, R21.reuse, 0x4, R22 ;  /* 0x0000000415187824 */ /* 0x040fe400078e0216 */
[----:B------:R-:W3:Y:S02]  /*2710*/  LDS R22, [R22] ;  /* 0x0000000016167984 */ /* 0x000ee40000000800 */
[----:B------:R-:W-:Y:S02]  /*2720*/  IMAD R26, R21, 0x4, R24 ;  /* 0x00000004151a7824 */ /* 0x000fe400078e0218 */
[----:B0-----:R-:W4:Y:S04]  /*2730*/  LDS R15, [R24] ;  /* 0x00000000180f7984 */ /* 0x001f280000000800 */
[----:B------:R-:W0:Y:S01]  /*2740*/  LDS R26, [R26] ;  /* 0x000000001a1a7984 */ /* 0x000e220000000800 */
[----:B--2---:R-:W-:-:S04]  /*2750*/  FFMA R23, R25, R23, R18 ;  /* 0x0000001719177223 */ /* 0x004fc80000000012 */
[----:B---3--:R-:W-:-:S04]  /*2760*/  FFMA R16, R22, R16, R23 ;  /* 0x0000001016107223 */ /* 0x008fc80000000017 */
[----:B----4-:R-:W-:-:S04]  /*2770*/  FFMA R11, R15, R11, R16 ;  /* 0x0000000b0f0b7223 */ /* 0x010fc80000000010 */
[----:B0-----:R-:W-:-:S07]  /*2780*/  FFMA R18, R26, R12, R11 ;  /* 0x0000000c1a127223 */ /* 0x001fce000000000b */
.L_x_29:
[----:B------:R-:W-:Y:S05]  /*2790*/  @!P2 BRA `(.L_x_26) ;  /* 0x000000000088a947 */ /* 0x000fea0003800000 */
[----:B------:R-:W-:Y:S02]  /*27a0*/  ISETP.NE.AND P2, PT, R13, 0x1, PT ;  /* 0x000000010d00780c */ /* 0x000fe40003f45270 */
[----:B------:R-:W-:-:S04]  /*27b0*/  LOP3.LUT R10, R10, 0x1, RZ, 0xc0, !PT ;  /* 0x000000010a0a7812 */ /* 0x000fc800078ec0ff */
[----:B------:R-:W-:-:S07]  /*27c0*/  ISETP.NE.AND P1, PT, R10, RZ, PT ;  /* 0x000000ff0a00720c */ /* 0x000fce0003f25270 */
[----:B------:R-:W0:Y:S01]  /*27d0*/  @P2 LDC.64 R10, c[0x0][0x388] ;  /* 0x0000e200ff0a2b82 */ /* 0x000e220000000a00 */
[C---:B------:R-:W-:Y:S01]  /*27e0*/  @P2 IADD3 R15, P3, PT, R17.reuse, UR6, RZ ;  /* 0x00000006110f2c10 */ /* 0x040fe2000ff7e0ff */
[C---:B------:R-:W-:Y:S02]  /*27f0*/  @P2 IMAD R14, R17.reuse, R21, R0 ;  /* 0x00000015110e2224 */ /* 0x040fe400078e0200 */
[----:B------:R-:W-:Y:S02]  /*2800*/  @P2 VIADD R17, R17, 0x2 ;  /* 0x0000000211112836 */ /* 0x000fe40000000000 */
[----:B------:R-:W-:Y:S02]  /*2810*/  @P2 IMAD.X R20, RZ, RZ, UR21, P3 ;  /* 0x00000015ff142e24 */ /* 0x000fe400098e06ff */
[----:B------:R-:W1:Y:S01]  /*2820*/  @P1 LDC.64 R12, c[0x0][0x388] ;  /* 0x0000e200ff0c1b82 */ /* 0x000e620000000a00 */
[----:B------:R-:W-:Y:S02]  /*2830*/  @P1 IADD3 R16, P3, PT, R17, UR6, RZ ;  /* 0x0000000611101c10 */ /* 0x000fe4000ff7e0ff */
[----:B0-----:R-:W-:-:S04]  /*2840*/  @P2 LEA R10, P4, R15, R10, 0x2 ;  /* 0x0000000a0f0a2211 */ /* 0x001fc800078810ff */
[----:B------:R-:W-:Y:S02]  /*2850*/  @P2 LEA.HI.X R11, R15, R11, R20, 0x2, P4 ;  /* 0x0000000b0f0b2211 */ /* 0x000fe400020f1414 */
[----:B------:R-:W-:Y:S02]  /*2860*/  @P1 IADD3.X R20, PT, PT, RZ, UR21, RZ, P3, !PT ;  /* 0x00000015ff141c10 */ /* 0x000fe40009ffe4ff */
[C---:B-1----:R-:W-:Y:S01]  /*2870*/  @P1 LEA R12, P3, R16.reuse, R12, 0x2 ;  /* 0x0000000c100c1211 */ /* 0x042fe200078610ff */
[----:B------:R-:W2:Y:S03]  /*2880*/  @P2 LDG.E.CONSTANT R15, desc[UR14][R10.64] ;  /* 0x0000000e0a0f2981 */ /* 0x000ea6000c1e9900 */
[----:B------:R-:W-:Y:S02]  /*2890*/  @P1 LEA.HI.X R13, R16, R13, R20, 0x2, P3 ;  /* 0x0000000d100d1211 */ /* 0x000fe400018f1414 */
[----:B------:R0:W3:Y:S04]  /*28a0*/  @P2 LDG.E.CONSTANT R16, desc[UR14][R10.64+0x4] ;  /* 0x0000040e0a102981 */ /* 0x0000e8000c1e9900 */
[----:B------:R-:W4:Y:S01]  /*28b0*/  @P1 LDG.E.CONSTANT R13, desc[UR14][R12.64] ;  /* 0x0000000e0c0d1981 */ /* 0x000f22000c1e9900 */
[----:B------:R-:W-:Y:S01]  /*28c0*/  @P2 MOV R20, 0x400 ;  /* 0x0000040000142802 */ /* 0x000fe20000000f00 */
[----:B------:R-:W-:Y:S01]  /*28d0*/  @P1 IMAD R17, R17, R21, R0 ;  /* 0x0000001511111224 */ /* 0x000fe200078e0200 */
[----:B------:R-:W1:Y:S01]  /*28e0*/  @P2 S2R R23, SR_CgaCtaId ;  /* 0x0000000000172919 */ /* 0x000e620000008800 */
[----:B------:R-:W0:Y:S01]  /*28f0*/  @P1 S2R R25, SR_CgaCtaId ;  /* 0x0000000000191919 */ /* 0x000e220000008800 */
[----:B-1----:R-:W-:-:S02]  /*2900*/  @P2 LEA R23, R23, R20, 0x18 ;  /* 0x0000001417172211 */ /* 0x002fc400078ec0ff */
[----:B------:R-:W-:-:S03]  /*2910*/  @P1 MOV R20, 0x400 ;  /* 0x0000040000141802 */ /* 0x000fc60000000f00 */
[----:B------:R-:W-:Y:S01]  /*2920*/  @P2 IMAD R14, R14, 0x4, R23 ;  /* 0x000000040e0e2824 */ /* 0x000fe200078e0217 */
[----:B0-----:R-:W-:-:S03]  /*2930*/  @P1 LEA R20, R25, R20, 0x18 ;  /* 0x0000001419141211 */ /* 0x001fc600078ec0ff */
[----:B------:R-:W-:Y:S01]  /*2940*/  @P2 IMAD R21, R21, 0x4, R14 ;  /* 0x0000000415152824 */ /* 0x000fe200078e020e */
[----:B------:R-:W2:Y:S01]  /*2950*/  @P2 LDS R11, [R14] ;  /* 0x000000000e0b2984 */ /* 0x000ea20000000800 */
[----:B------:R-:W-:-:S03]  /*2960*/  @P1 LEA R17, R17, R20, 0x2 ;  /* 0x0000001411111211 */ /* 0x000fc600078e10ff */
[----:B------:R-:W3:Y:S04]  /*2970*/  @P2 LDS R10, [R21] ;  /* 0x00000000150a2984 */ /* 0x000ee80000000800 */
[----:B------:R-:W4:Y:S01]  /*2980*/  @P1 LDS R17, [R17] ;  /* 0x0000000011111984 */ /* 0x000f220000000800 */
[----:B--2---:R-:W-:-:S04]  /*2990*/  @P2 FFMA R11, R11, R15, R18 ;  /* 0x0000000f0b0b2223 */ /* 0x004fc80000000012 */
[----:B---3--:R-:W-:-:S04]  /*29a0*/  @P2 FFMA R18, R10, R16, R11 ;  /* 0x000000100a122223 */ /* 0x008fc8000000000b */
[----:B----4-:R-:W-:-:S07]  /*29b0*/  @P1 FFMA R18, R17, R13, R18 ;  /* 0x0000000d11121223 */ /* 0x010fce0000000012 */
.L_x_26:
[----:B------:R-:W0:Y:S02]  /*29c0*/  LDC.64 R10, c[0x0][0x3b8] ;  /* 0x0000ee00ff0a7b82 */ /* 0x000e240000000a00 */
[----:B0-----:R-:W-:-:S05]  /*29d0*/  IMAD.WIDE R10, R19, 0x4, R10 ;  /* 0x00000004130a7825 */ /* 0x001fca00078e020a */
[----:B------:R2:W-:Y:S02]  /*29e0*/  STG.E desc[UR14][R10.64], R18 ;  /* 0x000000120a007986 */ /* 0x0005e4000c10190e */
.L_x_20:
[----:B------:R-:W-:Y:S05]  /*29f0*/  BSYNC.RECONVERGENT B0 ;  /* 0x0000000000007941 */ /* 0x000fea0003800200 */
.L_x_19:
[----:B------:R-:W-:Y:S06]  /*2a00*/  BAR.SYNC.DEFER_BLOCKING 0x0 ;  /* 0x0000000000007b1d */ /* 0x000fec0000010000 */
[----:B------:R-:W-:Y:S04]  /*2a10*/  BSSY.RECONVERGENT B0, `(.L_x_30) ;  /* 0x000000e000007945 */ /* 0x000fe80003800200 */
[----:B------:R-:W-:Y:S05]  /*2a20*/  @P0 BRA `(.L_x_31) ;  /* 0x0000000000300947 */ /* 0x000fea0003800000 */
[----:B-12---:R-:W1:Y:S01]  /*2a30*/  S2R R11, SR_CgaCtaId ;  /* 0x00000000000b7919 */ /* 0x006e620000008800 */
[----:B------:R-:W-:Y:S01]  /*2a40*/  MOV R10, 0x400 ;  /* 0x00000400000a7802 */ /* 0x000fe20000000f00 */
[----:B-----5:R-:W-:Y:S01]  /*2a50*/  FADD R12, -R9, 1 ;  /* 0x3f800000090c7421 */ /* 0x020fe20000000100 */
[----:B------:R-:W-:Y:S02]  /*2a60*/  IMAD.MOV.U32 R9, RZ, RZ, R0 ;  /* 0x000000ffff097224 */ /* 0x000fe400078e0000 */
[----:B-1----:R-:W-:-:S07]  /*2a70*/  LEA R14, R11, R10, 0x18 ;  /* 0x0000000a0b0e7211 */ /* 0x002fce00078ec0ff */
.L_x_32:
[C---:B---3--:R-:W-:Y:S01]  /*2a80*/  IMAD R10, R9.reuse, 0x4, R14 ;  /* 0x00000004090a7824 */ /* 0x048fe200078e020e */
[----:B------:R-:W-:-:S04]  /*2a90*/  IADD3 R9, PT, PT, R9, UR18, RZ ;  /* 0x0000001209097c10 */ /* 0x000fc8000fffe0ff */
[----:B------:R-:W1:Y:S01]  /*2aa0*/  LDS R11, [R10] ;  /* 0x000000000a0b7984 */ /* 0x000e620000000800 */
[----:B------:R-:W-:Y:S01]  /*2ab0*/  ISETP.GE.AND P0, PT, R9, UR16, PT ;  /* 0x0000001009007c0c */ /* 0x000fe2000bf06270 */
[----:B-1----:R-:W-:-:S05]  /*2ac0*/  FMUL R11, R12, R11 ;  /* 0x0000000b0c0b7220 */ /* 0x002fca0000400000 */
[----:B------:R3:W-:Y:S07]  /*2ad0*/  STS [R10], R11 ;  /* 0x0000000b0a007388 */ /* 0x0007ee0000000800 */
[----:B------:R-:W-:Y:S05]  /*2ae0*/  @!P0 BRA `(.L_x_32) ;  /* 0xfffffffc00e48947 */ /* 0x000fea000383ffff */
.L_x_31:
[----:B------:R-:W-:Y:S05]  /*2af0*/  BSYNC.RECONVERGENT B0 ;  /* 0x0000000000007941 */ /* 0x000fea0003800200 */
.L_x_30:
[----:B------:R-:W-:Y:S06]  /*2b00*/  BAR.SYNC.DEFER_BLOCKING 0x0 ;  /* 0x0000000000007b1d */ /* 0x000fec0000010000 */
[----:B------:R-:W-:Y:S05]  /*2b10*/  BRA.U UP0, `(.L_x_33) ;  /* 0xffffffd500e07547 */ /* 0x000fea000b83ffff */
.L_x_3:
[----:B------:R-:W-:-:S13]  /*2b20*/  ISETP.GE.U32.AND P0, PT, R0, UR16, PT ;  /* 0x0000001000007c0c */ /* 0x000fda000bf06070 */
[----:B------:R-:W-:Y:S05]  /*2b30*/  @P0 EXIT ;  /* 0x000000000000094d */ /* 0x000fea0003800000 */
[----:B------:R-:W4:Y:S01]  /*2b40*/  S2UR UR5, SR_CgaCtaId ;  /* 0x00000000000579c3 */ /* 0x000f220000008800 */
[----:B------:R-:W-:Y:S01]  /*2b50*/  UMOV UR4, 0x400 ;  /* 0x0000040000047882 */ /* 0x000fe20000000000 */
[----:B------:R-:W0:Y:S06]  /*2b60*/  LDCU UR6, c[0x0][0x360] ;  /* 0x00006c00ff0677ac */ /* 0x000e2c0008000800 */
[----:B------:R-:W0:Y:S01]  /*2b70*/  LDC.64 R4, c[0x0][0x3d8] ;  /* 0x0000f600ff047b82 */ /* 0x000e220000000a00 */
[----:B----4-:R-:W-:-:S12]  /*2b80*/  ULEA UR4, UR5, UR4, 0x18 ;  /* 0x0000000405047291 */ /* 0x010fd8000f8ec0ff */
.L_x_34:
[C---:B------:R-:W-:Y:S01]  /*2b90*/  LEA R6, R0.reuse, UR4, 0x2 ;  /* 0x0000000400067c11 */ /* 0x040fe2000f8e10ff */
[----:B0---4-:R-:W-:-:S04]  /*2ba0*/  IMAD.WIDE R2, R0, 0x4, R4 ;  /* 0x0000000400027825 */ /* 0x011fc800078e0204 */
[----:B------:R-:W0:Y:S01]  /*2bb0*/  LDS R7, [R6] ;  /* 0x0000000006077984 */ /* 0x000e220000000800 */
[----:B------:R-:W-:-:S05]  /*2bc0*/  VIADD R0, R0, UR6 ;  /* 0x0000000600007c36 */ /* 0x000fca0008000000 */
[----:B------:R-:W-:Y:S01]  /*2bd0*/  ISETP.GE.AND P0, PT, R0, UR16, PT ;  /* 0x0000001000007c0c */ /* 0x000fe2000bf06270 */
[----:B0-----:R4:W-:-:S12]  /*2be0*/  STG.E desc[UR14][R2.64], R7 ;  /* 0x0000000702007986 */ /* 0x0019d8000c10190e */
[----:B------:R-:W-:Y:S05]  /*2bf0*/  @!P0 BRA `(.L_x_34) ;  /* 0xfffffffc00e48947 */ /* 0x000fea000383ffff */
[----:B------:R-:W-:Y:S05]  /*2c00*/  EXIT ;  /* 0x000000000000794d */ /* 0x000fea0003800000 */
.L_x_35:
[----:B------:R-:W-:-:S00]  /*2c10*/  BRA `(.L_x_35) ;  /* 0xfffffffc00fc7947 */ /* 0x000fc0000383ffff */
[----:B------:R-:W-:-:S00]  /*2c20*/  NOP ;  /* 0x0000000000007918 */ /* 0x000fc00000000000 */
        /* <DEDUP_REMOVED lines=13> */
.L_x_72:


//--------------------- .text._Z23hebbian_backward_kernelPKfS0_S0_S0_S0_S0_PfS1_S1_S1_S1_ii --------------------------
	.section	.text._Z23hebbian_backward_kernelPKfS0_S0_S0_S0_S0_PfS1_S1_S1_S1_ii,"ax",@progbits
	.align	128
        .global         _Z23hebbian_backward_kernelPKfS0_S0_S0_S0_S0_PfS1_S1_S1_S1_ii
        .type           _Z23hebbian_backward_kernelPKfS0_S0_S0_S0_S0_PfS1_S1_S1_S1_ii,@function
        .size           _Z23hebbian_backward_kernelPKfS0_S0_S0_S0_S0_PfS1_S1_S1_S1_ii,(.L_x_73 - _Z23hebbian_backward_kernelPKfS0_S0_S0_S0_S0_PfS1_S1_S1_S1_ii)
        .other          _Z23hebbian_backward_kernelPKfS0_S0_S0_S0_S0_PfS1_S1_S1_S1_ii,@"STO_CUDA_ENTRY STV_DEFAULT"
_Z23hebbian_backward_kernelPKfS0_S0_S0_S0_S0_PfS1_S1_S1_S1_ii:
.text._Z23hebbian_backward_kernelPKfS0_S0_S0_S0_S0_PfS1_S1_S1_S1_ii:
[----:B------:R-:W-:Y:S01]  /*0000*/  LDC R1, c[0x0][0x37c] ;  /* 0x0000df00ff017b82 */ /* 0x000fe20000000800 */
[----:B------:R-:W0:Y:S01]  /*0010*/  S2R R0, SR_TID.X ;  /* 0x0000000000007919 */ /* 0x000e220000002100 */
[----:B------:R-:W1:Y:S01]  /*0020*/  LDCU UR12, c[0x0][0x3dc] ;  /* 0x00007b80ff0c77ac */ /* 0x000e620008000800 */
[----:B------:R-:W-:Y:S01]  /*0030*/  BSSY.RECONVERGENT B0, `(.L_x_36) ;  /* 0x0000010000007945 */ /* 0x000fe20003800200 */
[----:B------:R-:W2:Y:S01]  /*0040*/  LDCU UR4, c[0x0][0x3d8] ;  /* 0x00007b00ff0477ac */ /* 0x000ea20008000800 */
[----:B-1----:R-:W-:Y:S01]  /*0050*/  UIMAD UR8, UR12, UR12, URZ ;  /* 0x0000000c0c0872a4 */ /* 0x002fe2000f8e02ff */
[----:B--2---:R-:W-:-:S05]  /*0060*/  IMAD.U32 R2, RZ, RZ, UR4 ;  /* 0x00000004ff027e24 */ /* 0x004fca000f8e00ff */
[----:B0-----:R-:W-:-:S13]  /*0070*/  ISETP.GE.U32.AND P0, PT, R0, UR8, PT ;  /* 0x0000000800007c0c */ /* 0x001fda000bf06070 */
[----:B------:R-:W-:Y:S05]  /*0080*/  @P0 BRA `(.L_x_37) ;  /* 0x0000000000280947 */ /* 0x000fea0003800000 */
[----:B------:R-:W0:Y:S01]  /*0090*/  S2R R6, SR_CgaCtaId ;  /* 0x0000000000067919 */ /* 0x000e220000008800 */
[----:B------:R-:W1:Y:S01]  /*00a0*/  LDC R7, c[0x0][0x360] ;  /* 0x0000d800ff077b82 */ /* 0x000e620000000800 */
[----:B------:R-:W-:Y:S01]  /*00b0*/  MOV R3, 0x400 ;  /* 0x0000040000037802 */ /* 0x000fe20000000f00 */
[----:B------:R-:W-:-:S03]  /*00c0*/  IMAD.MOV.U32 R4, RZ, RZ, R0 ;  /* 0x000000ffff047224 */ /* 0x000fc600078e0000 */
[----:B0-----:R-:W-:-:S07]  /*00d0*/  LEA R3, R6, R3, 0x18 ;  /* 0x0000000306037211 */ /* 0x001fce00078ec0ff */
.L_x_38:
[----:B------:R-:W-:Y:S02]  /*00e0*/  IMAD R5, R4, 0x4, R3 ;  /* 0x0000000404057824 */ /* 0x000fe400078e0203 */
[----:B-1----:R-:W-:-:S03]  /*00f0*/  IMAD.IADD R4, R7, 0x1, R4 ;  /* 0x0000000107047824 */ /* 0x002fc600078e0204 */
[----:B------:R0:W-:Y:S02]  /*0100*/  STS [R5], RZ ;  /* 0x000000ff05007388 */ /* 0x0001e40000000800 */
[----:B------:R-:W-:-:S13]  /*0110*/  ISETP.GE.AND P0, PT, R4, UR8, PT ;  /* 0x0000000804007c0c */ /* 0x000fda000bf06270 */
[----:B0-----:R-:W-:Y:S05]  /*0120*/  @!P0 BRA `(.L_x_38) ;  /* 0xfffffffc00ec8947 */ /* 0x001fea000383ffff */
.L_x_37:
[----:B------:R-:W-:Y:S05]  /*0130*/  BSYNC.RECONVERGENT B0 ;  /* 0x0000000000007941 */ /* 0x000fea0003800200 */
.L_x_36:
[----:B------:R-:W0:Y:S01]  /*0140*/  LDCU UR4, c[0x0][0x3d8] ;  /* 0x00007b00ff0477ac */ /* 0x000e220008000800 */
[----:B------:R-:W1:Y:S01]  /*0150*/  LDCU.64 UR6, c[0x0][0x358] ;  /* 0x00006b00ff0677ac */ /* 0x000e620008000a00 */
[----:B0-----:R-:W-:Y:S01]  /*0160*/  UISETP.GE.AND UP0, UPT, UR4, 0x1, UPT ;  /* 0x000000010400788c */ /* 0x001fe2000bf06270 */
[----:B------:R-:W-:Y:S08]  /*0170*/  BAR.SYNC.DEFER_BLOCKING 0x0 ;  /* 0x0000000000007b1d */ /* 0x000ff00000010000 */
[----:B-1----:R-:W-:Y:S05]  /*0180*/  BRA.U !UP0, `(.L_x_39) ;  /* 0x0000002508f07547 */ /* 0x002fea000b800000 */
[----:B------:R-:W0:Y:S01]  /*0190*/  S2UR UR5, SR_CgaCtaId ;  /* 0x00000000000579c3 */ /* 0x000e220000008800 */
[----:B------:R-:W-:Y:S01]  /*01a0*/  UMOV UR4, 0x400 ;  /* 0x0000040000047882 */ /* 0x000fe20000000000 */
[----:B------:R-:W-:Y:S01]  /*01b0*/  IMAD.U32 R9, RZ, RZ, UR12 ;  /* 0x0000000cff097e24 */ /* 0x000fe2000f8e00ff */
[----:B------:R-:W-:Y:S01]  /*01c0*/  IADD3 R3, PT, PT, R0, UR12, RZ ;  /* 0x0000000c00037c10 */ /* 0x000fe2000fffe0ff */
[----:B------:R-:W1:Y:S02]  /*01d0*/  LDCU UR11, c[0x0][0x360] ;  /* 0x00006c00ff0b77ac */ /* 0x000e640008000800 */
[C-C-:B------:R-:W-:Y:S02]  /*01e0*/  IMAD R4, R9.reuse, 0x7, R0.reuse ;  /* 0x0000000709047824 */ /* 0x140fe400078e0200 */
[C-C-:B------:R-:W-:Y:S01]  /*01f0*/  IMAD R5, R9.reuse, 0x6, R0.reuse ;  /* 0x0000000609057824 */ /* 0x140fe200078e0200 */
[----:B------:R-:W-:Y:S01]  /*0200*/  ULOP3.LUT UR9, UR12, 0xfffffff0, URZ, 0xc0, !UPT ;  /* 0xfffffff00c097892 */ /* 0x000fe2000f8ec0ff */
[C-C-:B------:R-:W-:Y:S01]  /*0210*/  IMAD R6, R9.reuse, 0x5, R0.reuse ;  /* 0x0000000509067824 */ /* 0x140fe200078e0200 */
[----:B------:R-:W-:Y:S01]  /*0220*/  ULOP3.LUT UR10, UR12, 0x7ffffff8, URZ, 0xc0, !UPT ;  /* 0x7ffffff80c0a7892 */ /* 0x000fe2000f8ec0ff */
[----:B------:R-:W-:-:S02]  /*0230*/  IMAD R7, R9, 0x3, R0 ;  /* 0x0000000309077824 */ /* 0x000fc400078e0200 */
[----:B------:R-:W-:Y:S01]  /*0240*/  IMAD R8, R9, 0x2, R0 ;  /* 0x0000000209087824 */ /* 0x000fe200078e0200 */
[----:B0-----:R-:W-:-:S04]  /*0250*/  ULEA UR4, UR5, UR4, 0x18 ;  /* 0x0000000405047291 */ /* 0x001fc8000f8ec0ff */
[----:B------:R-:W-:-:S06]  /*0260*/  ULEA UR4, UR8, UR4, 0x2 ;  /* 0x0000000408047291 */ /* 0x000fcc000f8e10ff */
[----:B-1----:R-:W-:-:S07]  /*0270*/  LEA R9, R0, UR4, 0x2 ;  /* 0x0000000400097c11 */ /* 0x002fce000f8e10ff */
.L_x_69:
[----:B0-2---:R-:W0:Y:S01]  /*0280*/  LDC.64 R18, c[0x0][0x398] ;  /* 0x0000e600ff127b82 */ /* 0x005e220000000a00 */
[----:B------:R-:W-:Y:S01]  /*0290*/  VIADD R10, R2, 0xffffffff ;  /* 0xffffffff020a7836 */ /* 0x000fe20000000000 */
[----:B-1----:R-:W1:Y:S06]  /*02a0*/  LDCU UR4, c[0x0][0x3dc] ;  /* 0x00007b80ff0477ac */ /* 0x002e6c0008000800 */
[----:B------:R-:W2:Y:S01]  /*02b0*/  LDC.64 R16, c[0x0][0x3a8] ;  /* 0x0000ea00ff107b82 */ /* 0x000ea20000000a00 */
[----:B------:R-:W-:Y:S01]  /*02c0*/  ISETP.GE.U32.AND P0, PT, R0, UR8, PT ;  /* 0x0000000800007c0c */ /* 0x000fe2000bf06070 */
[----:B---3--:R-:W3:Y:S01]  /*02d0*/  LDCU UR13, c[0x0][0x3dc] ;  /* 0x00007b80ff0d77ac */ /* 0x008ee20008000800 */
[----:B0-----:R-:W-:-:S05]  /*02e0*/  IMAD.WIDE.U32 R18, R10, 0x4, R18 ;  /* 0x000000040a127825 */ /* 0x001fca00078e0012 */
[----:B-----5:R0:W5:Y:S01]  /*02f0*/  LDG.E.CONSTANT R11, desc[UR6][R18.64] ;  /* 0x00000006120b7981 */ /* 0x020162000c1e9900 */
[----:B-1----:R-:W-:Y:S01]  /*0300*/  IMAD.U32 R13, RZ, RZ, UR4 ;  /* 0x00000004ff0d7e24 */ /* 0x002fe2000f8e00ff */
[----:B------:R-:W1:Y:S01]  /*0310*/  LDCU.64 UR4, c[0x0][0x390] ;  /* 0x00007200ff0477ac */ /* 0x000e620008000a00 */
[----:B------:R-:W-:Y:S02]  /*0320*/  BSSY.RECONVERGENT B0, `(.L_x_40) ;  /* 0x0000033000007945 */ /* 0x000fe40003800200 */
[----:B------:R-:W-:-:S04]  /*0330*/  IMAD R15, R10, R13, RZ ;  /* 0x0000000d0a0f7224 */ /* 0x000fc800078e02ff */
[----:B--2---:R-:W-:Y:S01]  /*0340*/  IMAD.WIDE R16, R15, 0x4, R16 ;  /* 0x000000040f107825 */ /* 0x004fe200078e0210 */
[----:B------:R-:W-:Y:S01]  /*0350*/  SHF.R.S32.HI R14, RZ, 0x1f, R15 ;  /* 0x0000001fff0e7819 */ /* 0x000fe2000001140f */
[----:B0--3--:R-:W-:Y:S06]  /*0360*/  @P0 BRA `(.L_x_41) ;  /* 0x0000000000b80947 */ /* 0x009fec0003800000 */
[-C--:B------:R-:W-:Y:S01]  /*0370*/  IABS R12, R13.reuse ;  /* 0x0000000d000c7213 */ /* 0x080fe20000000000 */
[----:B------:R-:W0:Y:S01]  /*0380*/  S2R R21, SR_CgaCtaId ;  /* 0x0000000000157919 */ /* 0x000e220000008800 */
[----:B------:R-:W-:Y:S01]  /*0390*/  MOV R22, 0x400 ;  /* 0x0000040000167802 */ /* 0x000fe20000000f00 */
[----:B------:R-:W-:Y:S01]  /*03a0*/  IMAD.MOV.U32 R26, RZ, RZ, R0 ;  /* 0x000000ffff1a7224 */ /* 0x000fe200078e0000 */
[----:B------:R-:W2:Y:S01]  /*03b0*/  I2F.RP R20, R12 ;  /* 0x0000000c00147306 */ /* 0x000ea20000209400 */
[----:B------:R-:W-:Y:S02]  /*03c0*/  ISETP.NE.AND P1, PT, R13, RZ, PT ;  /* 0x000000ff0d00720c */ /* 0x000fe40003f25270 */
[----:B------:R-:W-:-:S05]  /*03d0*/  LOP3.LUT R24, RZ, R13, RZ, 0x33, !PT ;  /* 0x0000000dff187212 */ /* 0x000fca00078e33ff */
[----:B--2---:R-:W2:Y:S01]  /*03e0*/  MUFU.RCP R20, R20 ;  /* 0x0000001400147308 */ /* 0x004ea20000001000 */
[----:B0-----:R-:W-:Y:S01]  /*03f0*/  LEA R22, R21, R22, 0x18 ;  /* 0x0000001615167211 */ /* 0x001fe200078ec0ff */
[----:B--2---:R-:W-:-:S06]  /*0400*/  VIADD R18, R20, 0xffffffe ;  /* 0x0ffffffe14127836 */ /* 0x004fcc0000000000 */
[----:B------:R0:W2:Y:S02]  /*0410*/  F2I.FTZ.U32.TRUNC.NTZ R19, R18 ;  /* 0x0000001200137305 */ /* 0x0000a4000021f000 */
[----:B0-----:R-:W-:Y:S01]  /*0420*/  IMAD.MOV.U32 R18, RZ, RZ, RZ ;  /* 0x000000ffff127224 */ /* 0x001fe200078e00ff */
[----:B--2---:R-:W-:-:S05]  /*0430*/  IADD3 R23, PT, PT, RZ, -R19, RZ ;  /* 0x80000013ff177210 */ /* 0x004fca0007ffe0ff */
[----:B------:R-:W-:-:S04]  /*0440*/  IMAD R23, R23, R12, RZ ;  /* 0x0000000c17177224 */ /* 0x000fc800078e02ff */
[----:B------:R-:W-:-:S07]  /*0450*/  IMAD.HI.U32 R23, R19, R23, R18 ;  /* 0x0000001713177227 */ /* 0x000fce00078e0012 */
.L_x_42:
[----:B------:R-:W-:Y:S01]  /*0460*/  IABS R20, R26 ;  /* 0x0000001a00147213 */ /* 0x000fe20000000000 */
[----:B------:R-:W-:-:S04]  /*0470*/  IMAD.U32 R13, RZ, RZ, UR13 ;  /* 0x0000000dff0d7e24 */ /* 0x000fc8000f8e00ff */
[----:B------:R-:W-:Y:S01]  /*0480*/  IMAD.HI.U32 R18, R23, R20, RZ ;  /* 0x0000001417127227 */ /* 0x000fe200078e00ff */
[----:B0-----:R-:W-:-:S03]  /*0490*/  IABS R28, R13 ;  /* 0x0000000d001c7213 */ /* 0x001fc60000000000 */
[----:B------:R-:W-:-:S04]  /*04a0*/  IMAD.MOV R19, RZ, RZ, -R18 ;  /* 0x000000ffff137224 */ /* 0x000fc800078e0a12 */
[----:B------:R-:W-:-:S05]  /*04b0*/  IMAD R19, R28, R19, R20 ;  /* 0x000000131c137224 */ /* 0x000fca00078e0214 */
[----:B------:R-:W-:-:S13]  /*04c0*/  ISETP.GT.U32.AND P3, PT, R12, R19, PT ;  /* 0x000000130c00720c */ /* 0x000fda0003f64070 */
[----:B------:R-:W-:Y:S01]  /*04d0*/  @!P3 IADD3 R19, PT, PT, R19, -R28, RZ ;  /* 0x8000001c1313b210 */ /* 0x000fe20007ffe0ff */
[----:B------:R-:W-:-:S03]  /*04e0*/  @!P3 VIADD R18, R18, 0x1 ;  /* 0x000000011212b836 */ /* 0x000fc60000000000 */
[----:B------:R-:W-:Y:S02]  /*04f0*/  ISETP.GE.U32.AND P2, PT, R19, R12, PT ;  /* 0x0000000c1300720c */ /* 0x000fe40003f46070 */
[----:B------:R-:W-:-:S04]  /*0500*/  LOP3.LUT R19, R26, R13, RZ, 0x3c, !PT ;  /* 0x0000000d1a137212 */ /* 0x000fc800078e3cff */
[----:B------:R-:W-:-:S07]  /*0510*/  ISETP.GE.AND P4, PT, R19, RZ, PT ;  /* 0x000000ff1300720c */ /* 0x000fce0003f86270 */
[----:B------:R-:W-:-:S06]  /*0520*/  @P2 VIADD R18, R18, 0x1 ;  /* 0x0000000112122836 */ /* 0x000fcc0000000000 */
[----:B------:R-:W-:-:S05]  /*0530*/  @!P4 IMAD.MOV R18, RZ, RZ, -R18 ;  /* 0x000000ffff12c224 */ /* 0x000fca00078e0a12 */
[----:B------:R-:W-:-:S05]  /*0540*/  SEL R21, R24, R18, !P1 ;  /* 0x0000001218157207 */ /* 0x000fca0004800000 */
[----:B------:R-:W-:Y:S02]  /*0550*/  IMAD.MOV R18, RZ, RZ, -R21 ;  /* 0x000000ffff127224 */ /* 0x000fe400078e0a15 */
[----:B------:R-:W-:-:S04]  /*0560*/  IMAD.WIDE R20, R21, 0x4, R16 ;  /* 0x0000000415147825 */ /* 0x000fc800078e0210 */
[----:B------:R-:W-:Y:S02]  /*0570*/  IMAD R18, R13, R18, R26 ;  /* 0x000000120d127224 */ /* 0x000fe400078e021a */
[----:B------:R-:W2:Y:S03]  /*0580*/  LDG.E.CONSTANT R20, desc[UR6][R20.64] ;  /* 0x0000000614147981 */ /* 0x000ea6000c1e9900 */
[----:B------:R-:W-:-:S04]  /*0590*/  IADD3 R19, P2, PT, R15, R18, RZ ;  /* 0x000000120f137210 */ /* 0x000fc80007f5e0ff */
[----:B------:R-:W-:Y:S02]  /*05a0*/  LEA.HI.X.SX32 R28, R18, R14, 0x1, P2 ;  /* 0x0000000e121c7211 */ /* 0x000fe400010f0eff */
[----:B-1----:R-:W-:-:S04]  /*05b0*/  LEA R18, P2, R19, UR4, 0x2 ;  /* 0x0000000413127c11 */ /* 0x002fc8000f8410ff */
[----:B------:R-:W-:-:S06]  /*05c0*/  LEA.HI.X R19, R19, UR5, R28, 0x2, P2 ;  /* 0x0000000513137c11 */ /* 0x000fcc00090f141c */
[----:B------:R-:W2:Y:S01]  /*05d0*/  LDG.E.CONSTANT R19, desc[UR6][R18.64] ;  /* 0x0000000612137981 */ /* 0x000ea2000c1e9900 */
[----:B------:R-:W-:-:S05]  /*05e0*/  LEA R25, R26, R22, 0x2 ;  /* 0x000000161a197211 */ /* 0x000fca00078e10ff */
[----:B------:R-:W2:Y:S01]  /*05f0*/  LDS R27, [R25] ;  /* 0x00000000191b7984 */ /* 0x000ea20000000800 */
[----:B------:R-:W-:-:S05]  /*0600*/  VIADD R26, R26, UR11 ;  /* 0x0000000b1a1a7c36 */ /* 0x000fca0008000000 */
[----:B------:R-:W-:Y:S01]  /*0610*/  ISETP.GE.AND P2, PT, R26, UR8, PT ;  /* 0x000000081a007c0c */ /* 0x000fe2000bf46270 */
[----:B--2---:R-:W-:-:S05]  /*0620*/  FFMA R28, R20, R19, R27 ;  /* 0x00000013141c7223 */ /* 0x004fca000000001b */
[----:B------:R0:W-:Y:S07]  /*0630*/  STS [R25], R28 ;  /* 0x0000001c19007388 */ /* 0x0001ee0000000800 */
[----:B------:R-:W-:Y:S05]  /*0640*/  @!P2 BRA `(.L_x_42) ;  /* 0xfffffffc0084a947 */ /* 0x000fea000383ffff */
.L_x_41:
[----:B-1----:R-:W-:Y:S05]  /*0650*/  BSYNC.RECONVERGENT B0 ;  /* 0x0000000000007941 */ /* 0x002fea0003800200 */
.L_x_40:
[----:B------:R-:W-:Y:S01]  /*0660*/  BAR.SYNC.DEFER_BLOCKING 0x0 ;  /* 0x0000000000007b1d */ /* 0x000fe20000010000 */
[----:B------:R-:W-:Y:S01]  /*0670*/  ISETP.GE.AND P2, PT, R0, R13, PT ;  /* 0x0000000d0000720c */ /* 0x000fe20003f46270 */
[C---:B------:R-:W-:Y:S01]  /*0680*/  IMAD R12, R2.reuse, UR8, RZ ;  /* 0x00000008020c7c24 */ /* 0x040fe2000f8e02ff */
[----:B------:R-:W-:Y:S01]  /*0690*/  ISETP.GT.AND P1, PT, R2, 0x1, PT ;  /* 0x000000010200780c */ /* 0x000fe20003f24270 */
[----:B------:R-:W-:Y:S02]  /*06a0*/  IMAD.MOV.U32 R2, RZ, RZ, R10 ;  /* 0x000000ffff027224 */ /* 0x000fe400078e000a */
[----:B------:R-:W-:Y:S08]  /*06b0*/  BSSY.RECONVERGENT B0, `(.L_x_43) ;  /* 0x00000b5000007945 */ /* 0x000ff00003800200 */
[----:B------:R-:W-:Y:S05]  /*06c0*/  @P2 BRA `(.L_x_44) ;  /* 0x0000000800cc2947 */ /* 0x000fea0003800000 */
[----:B------:R-:W1:Y:S01]  /*06d0*/  LDCU UR4, c[0x0][0x3dc] ;  /* 0x00007b80ff0477ac */ /* 0x000e620008000800 */
[----:B------:R-:W-:Y:S02]  /*06e0*/  IMAD.MOV.U32 R33, RZ, RZ, RZ ;  /* 0x000000ffff217224 */ /* 0x000fe400078e00ff */
[----:B------:R-:W-:Y:S01]  /*06f0*/  IMAD.MOV.U32 R29, RZ, RZ, RZ ;  /* 0x000000ffff1d7224 */ /* 0x000fe200078e00ff */
[----:B-1----:R-:W-:-:S04]  /*0700*/  UIADD3 UR5, UPT, UPT, UR4, -0x1, URZ ;  /* 0xffffffff04057890 */ /* 0x002fc8000fffe0ff */
[----:B------:R-:W-:-:S09]  /*0710*/  UISETP.GE.U32.AND UP0, UPT, UR5, 0x7, UPT ;  /* 0x000000070500788c */ /* 0x000fd2000bf06070 */
[----:B------:R-:W-:Y:S05]  /*0720*/  BRA.U !UP0, `(.L_x_45) ;  /* 0x0000000508687547 */ /* 0x000fea000b800000 */
[----:B------:R-:W1:Y:S01]  /*0730*/  LDC.64 R18, c[0x0][0x3a8] ;  /* 0x0000ea00ff127b82 */ /* 0x000e620000000a00 */
[----:B------:R-:W-:Y:S01]  /*0740*/  ULOP3.LUT UR4, UR4, 0xfffffff8, URZ, 0xc0, !UPT ;  /* 0xfffffff804047892 */ /* 0x000fe2000f8ec0ff */
[----:B------:R-:W-:Y:S01]  /*0750*/  LEA R29, R13, R0, 0x2 ;  /* 0x000000000d1d7211 */ /* 0x000fe200078e10ff */
[----:B------:R-:W-:Y:S01]  /*0760*/  IMAD.MOV.U32 R33, RZ, RZ, RZ ;  /* 0x000000ffff217224 */ /* 0x000fe200078e00ff */
[----:B------:R-:W-:Y:S01]  /*0770*/  MOV R30, R6 ;  /* 0x00000006001e7202 */ /* 0x000fe20000000f00 */
[----:B------:R-:W-:Y:S01]  /*0780*/  IMAD.MOV.U32 R27, RZ, RZ, R3 ;  /* 0x000000ffff1b7224 */ /* 0x000fe200078e0003 */
[----:B------:R-:W2:Y:S01]  /*0790*/  LDCU.64 UR14, c[0x0][0x3a0] ;  /* 0x00007400ff0e77ac */ /* 0x000ea20008000a00 */
[----:B0-----:R-:W-:Y:S02]  /*07a0*/  IMAD.MOV.U32 R28, RZ, RZ, R8 ;  /* 0x000000ffff1c7224 */ /* 0x001fe400078e0008 */
[----:B------:R-:W-:Y:S01]  /*07b0*/  IMAD.MOV.U32 R26, RZ, RZ, R7 ;  /* 0x000000ffff1a7224 */ /* 0x000fe200078e0007 */
[----:B------:R-:W-:Y:S01]  /*07c0*/  UIADD3 UR4, UPT, UPT, -UR4, URZ, URZ ;  /* 0x000000ff04047290 */ /* 0x000fe2000fffe1ff */
[----:B------:R-:W-:-:S02]  /*07d0*/  IMAD.MOV.U32 R31, RZ, RZ, R5 ;  /* 0x000000ffff1f7224 */ /* 0x000fc400078e0005 */
[----:B------:R-:W-:Y:S01]  /*07e0*/  IMAD.MOV.U32 R32, RZ, RZ, R4 ;  /* 0x000000ffff207224 */ /* 0x000fe200078e0004 */
[----:B-1----:R-:W-:-:S04]  /*07f0*/  LEA R18, P3, R15, R18, 0x2 ;  /* 0x000000120f127211 */ /* 0x002fc800078610ff */
[----:B------:R-:W-:Y:S01]  /*0800*/  LEA.HI.X R19, R15, R19, R14, 0x2, P3 ;  /* 0x000000130f137211 */ /* 0x000fe200018f140e */
[----:B------:R-:W-:Y:S01]  /*0810*/  IMAD.MOV.U32 R14, RZ, RZ, R0 ;  /* 0x000000ffff0e7224 */ /* 0x000fe200078e0000 */
[----:B------:R-:W-:-:S05]  /*0820*/  IADD3 R20, P3, PT, R18, 0x10, RZ ;  /* 0x0000001012147810 */ /* 0x000fca0007f7e0ff */
[----:B--2---:R-:W-:-:S08]  /*0830*/  IMAD.X R21, RZ, RZ, R19, P3 ;  /* 0x000000ffff157224 */ /* 0x004fd000018e0613 */
.L_x_46:
[C---:B------:R-:W-:Y:S02]  /*0840*/  IADD3 R19, P3, PT, R12.reuse, R14, RZ ;  /* 0x0000000e0c137210 */ /* 0x040fe40007f7e0ff */
[----:B------:R-:W-:Y:S02]  /*0850*/  IADD3 R18, P4, PT, R12, R27, RZ ;  /* 0x0000001b0c127210 */ /* 0x000fe40007f9e0ff */
[----:B------:R-:W-:Y:S02]  /*0860*/  LEA.HI.X.SX32 R24, R14, RZ, 0x1, P3 ;  /* 0x000000ff0e187211 */ /* 0x000fe400018f0eff */
[----:B------:R-:W-:-:S04]  /*0870*/  LEA R22, P3, R19, UR14, 0x2 ;  /* 0x0000000e13167c11 */ /* 0x000fc8000f8610ff */
[----:B------:R-:W-:Y:S02]  /*0880*/  LEA.HI.X R23, R19, UR15, R24, 0x2, P3 ;  /* 0x0000000f13177c11 */ /* 0x000fe400098f1418 */
[----:B------:R-:W-:Y:S02]  /*0890*/  LEA.HI.X.SX32 R19, R27, RZ, 0x1, P4 ;  /* 0x000000ff1b137211 */ /* 0x000fe400020f0eff */
[C---:B------:R-:W-:Y:S01]  /*08a0*/  LEA R24, P3, R18.reuse, UR14, 0x2 ;  /* 0x0000000e12187c11 */ /* 0x040fe2000f8610ff */
[----:B------:R0:W2:Y:S03]  /*08b0*/  LDG.E.CONSTANT R22, desc[UR6][R22.64] ;  /* 0x0000000616167981 */ /* 0x0000a6000c1e9900 */
[----:B------:R-:W-:Y:S01]  /*08c0*/  LEA.HI.X R25, R18, UR15, R19, 0x2, P3 ;  /* 0x0000000f12197c11 */ /* 0x000fe200098f1413 */
[----:B------:R-:W-:Y:S01]  /*08d0*/  IMAD.MOV.U32 R19, RZ, RZ, R21 ;  /* 0x000000ffff137224 */ /* 0x000fe200078e0015 */
[----:B------:R-:W-:-:S03]  /*08e0*/  MOV R18, R20 ;  /* 0x0000001400127202 */ /* 0x000fc60000000f00 */
[----:B------:R-:W3:Y:S04]  /*08f0*/  LDG.E.CONSTANT R24, desc[UR6][R24.64] ;  /* 0x0000000618187981 */ /* 0x000ee8000c1e9900 */
[----:B------:R-:W2:Y:S04]  /*0900*/  LDG.E.CONSTANT R20, desc[UR6][R18.64+-0x10] ;  /* 0xfffff00612147981 */ /* 0x000ea8000c1e9900 */
[----:B------:R-:W3:Y:S01]  /*0910*/  LDG.E.CONSTANT R21, desc[UR6][R18.64+-0xc] ;  /* 0xfffff40612157981 */ /* 0x000ee2000c1e9900 */
[C---:B------:R-:W-:Y:S02]  /*0920*/  IADD3 R35, P3, PT, R12.reuse, R28, RZ ;  /* 0x0000001c0c237210 */ /* 0x040fe40007f7e0ff */
[----:B------:R-:W-:-:S02]  /*0930*/  IADD3 R34, P4, PT, R12, R26, RZ ;  /* 0x0000001a0c227210 */ /* 0x000fc40007f9e0ff */
[----:B------:R-:W-:Y:S02]  /*0940*/  LEA.HI.X.SX32 R36, R28, RZ, 0x1, P3 ;  /* 0x000000ff1c247211 */ /* 0x000fe400018f0eff */
[----:B0-----:R-:W-:Y:S01]  /*0950*/  LEA.HI.X.SX32 R23, R26, RZ, 0x1, P4 ;  /* 0x000000ff1a177211 */ /* 0x001fe200020f0eff */
[----:B--2---:R-:W-:Y:S01]  /*0960*/  FFMA R33, R22, R20, R33 ;  /* 0x0000001416217223 */ /* 0x004fe20000000021 */
[----:B------:R-:W-:-:S03]  /*0970*/  LEA R20, P3, R35, UR14, 0x2 ;  /* 0x0000000e23147c11 */ /* 0x000fc6000f8610ff */
[----:B---3--:R-:W-:Y:S01]  /*0980*/  FFMA R33, R24, R21, R33 ;  /* 0x0000001518217223 */ /* 0x008fe20000000021 */
[----:B------:R-:W-:Y:S02]  /*0990*/  LEA.HI.X R21, R35, UR15, R36, 0x2, P3 ;  /* 0x0000000f23157c11 */ /* 0x000fe400098f1424 */
[C---:B------:R-:W-:Y:S01]  /*09a0*/  LEA R22, P3, R34.reuse, UR14, 0x2 ;  /* 0x0000000e22167c11 */ /* 0x040fe2000f8610ff */
[----:B------:R-:W2:Y:S03]  /*09b0*/  LDG.E.CONSTANT R35, desc[UR6][R18.64+-0x4] ;  /* 0xfffffc0612237981 */ /* 0x000ea6000c1e9900 */
[----:B------:R-:W-:Y:S01]  /*09c0*/  LEA.HI.X R23, R34, UR15, R23, 0x2, P3 ;  /* 0x0000000f22177c11 */ /* 0x000fe200098f1417 */
[----:B------:R0:W3:Y:S04]  /*09d0*/  LDG.E.CONSTANT R20, desc[UR6][R20.64] ;  /* 0x0000000614147981 */ /* 0x0000e8000c1e9900 */
[----:B------:R-:W3:Y:S01]  /*09e0*/  LDG.E.CONSTANT R34, desc[UR6][R18.64+-0x8] ;  /* 0xfffff80612227981 */ /* 0x000ee2000c1e9900 */
[----:B------:R-:W-:-:S03]  /*09f0*/  IADD3 R25, P3, PT, R12, R29, RZ ;  /* 0x0000001d0c197210 */ /* 0x000fc60007f7e0ff */
[----:B------:R1:W2:Y:S01]  /*0a00*/  LDG.E.CONSTANT R22, desc[UR6][R22.64] ;  /* 0x0000000616167981 */ /* 0x0002a2000c1e9900 */
[----:B------:R-:W-:Y:S02]  /*0a10*/  LEA.HI.X.SX32 R36, R29, RZ, 0x1, P3 ;  /* 0x000000ff1d247211 */ /* 0x000fe400018f0eff */
[----:B------:R-:W-:-:S04]  /*0a20*/  LEA R24, P3, R25, UR14, 0x2 ;  /* 0x0000000e19187c11 */ /* 0x000fc8000f8610ff */
[----:B------:R-:W-:Y:S02]  /*0a30*/  LEA.HI.X R25, R25, UR15, R36, 0x2, P3 ;  /* 0x0000000f19197c11 */ /* 0x000fe400098f1424 */
[----:B------:R-:W4:Y:S04]  /*0a40*/  LDG.E.CONSTANT R36, desc[UR6][R18.64] ;  /* 0x0000000612247981 */ /* 0x000f28000c1e9900 */
[----:B------:R2:W4:Y:S01]  /*0a50*/  LDG.E.CONSTANT R24, desc[UR6][R24.64] ;  /* 0x0000000618187981 */ /* 0x000522000c1e9900 */
[C---:B0-----:R-:W-:Y:S02]  /*0a60*/  IADD3 R21, P3, PT, R12.reuse, R30, RZ ;  /* 0x0000001e0c157210 */ /* 0x041fe40007f7e0ff */
[----:B-1----:R-:W-:Y:S01]  /*0a70*/  IADD3 R23, P4, PT, R12, R31, RZ ;  /* 0x0000001f0c177210 */ /* 0x002fe20007f9e0ff */
[----:B---3--:R-:W-:-:S04]  /*0a80*/  FFMA R33, R20, R34, R33 ;  /* 0x0000002214217223 */ /* 0x008fc80000000021 */
[----:B--2---:R-:W-:Y:S01]  /*0a90*/  FFMA R33, R22, R35, R33 ;  /* 0x0000002316217223 */ /* 0x004fe20000000021 */
[----:B------:R-:W-:Y:S01]  /*0aa0*/  LEA.HI.X.SX32 R22, R30, RZ, 0x1, P3 ;  /* 0x000000ff1e167211 */ /* 0x000fe200018f0eff */
[----:B------:R-:W2:Y:S01]  /*0ab0*/  LDG.E.CONSTANT R35, desc[UR6][R18.64+0x8] ;  /* 0x0000080612237981 */ /* 0x000ea2000c1e9900 */
[----:B------:R-:W-:Y:S02]  /*0ac0*/  LEA R20, P3, R21, UR14, 0x2 ;  /* 0x0000000e15147c11 */ /* 0x000fe4000f8610ff */
[----:B------:R-:W-:Y:S02]  /*0ad0*/  LEA.HI.X.SX32 R34, R31, RZ, 0x1, P4 ;  /* 0x000000ff1f227211 */ /* 0x000fe400020f0eff */
[----:B------:R-:W-:Y:S02]  /*0ae0*/  LEA.HI.X R21, R21, UR15, R22, 0x2, P3 ;  /* 0x0000000f15157c11 */ /* 0x000fe400098f1416 */
[----:B------:R-:W-:-:S03]  /*0af0*/  LEA R22, P3, R23, UR14, 0x2 ;  /* 0x0000000e17167c11 */ /* 0x000fc6000f8610ff */
[----:B------:R-:W3:Y:S01]  /*0b00*/  LDG.E.CONSTANT R20, desc[UR6][R20.64] ;  /* 0x0000000614147981 */ /* 0x000ee2000c1e9900 */
[----:B------:R-:W-:Y:S02]  /*0b10*/  LEA.HI.X R23, R23, UR15, R34, 0x2, P3 ;  /* 0x0000000f17177c11 */ /* 0x000fe400098f1422 */
[----:B------:R-:W-:Y:S01]  /*0b20*/  IADD3 R25, P3, PT, R12, R32, RZ ;  /* 0x000000200c197210 */ /* 0x000fe20007f7e0ff */
[----:B----4-:R-:W-:Y:S01]  /*0b30*/  FFMA R33, R24, R36, R33 ;  /* 0x0000002418217223 */ /* 0x010fe20000000021 */
[----:B------:R-:W3:Y:S02]  /*0b40*/  LDG.E.CONSTANT R34, desc[UR6][R18.64+0x4] ;  /* 0x0000040612227981 */ /* 0x000ee4000c1e9900 */
[----:B------:R-:W-:Y:S02]  /*0b50*/  LEA.HI.X.SX32 R36, R32, RZ, 0x1, P3 ;  /* 0x000000ff20247211 */ /* 0x000fe400018f0eff */
[C---:B------:R-:W-:Y:S01]  /*0b60*/  LEA R24, P3, R25.reuse, UR14, 0x2 ;  /* 0x0000000e19187c11 */ /* 0x040fe2000f8610ff */
[----:B------:R-:W2:Y:S03]  /*0b70*/  LDG.E.CONSTANT R22, desc[UR6][R22.64] ;  /* 0x0000000616167981 */ /* 0x000ea6000c1e9900 */
[----:B------:R-:W-:-:S02]  /*0b80*/  LEA.HI.X R25, R25, UR15, R36, 0x2, P3 ;  /* 0x0000000f19197c11 */ /* 0x000fc400098f1424 */
[----:B------:R-:W4:Y:S04]  /*0b90*/  LDG.E.CONSTANT R36, desc[UR6][R18.64+0xc] ;  /* 0x00000c0612247981 */ /* 0x000f28000c1e9900 */
[----:B------:R-:W4:Y:S01]  /*0ba0*/  LDG.E.CONSTANT R24, desc[UR6][R24.64] ;  /* 0x0000000618187981 */ /* 0x000f22000c1e9900 */
[----:B------:R-:W-:-:S04]  /*0bb0*/  UIADD3 UR4, UPT, UPT, UR4, 0x8, URZ ;  /* 0x0000000804047890 */ /* 0x000fc8000fffe0ff */
[----:B------:R-:W-:Y:S01]  /*0bc0*/  UISETP.NE.AND UP0, UPT, UR4, URZ, UPT ;  /* 0x000000ff0400728c */ /* 0x000fe2000bf05270 */
[C---:B------:R-:W-:Y:S01]  /*0bd0*/  IMAD R14, R13.reuse, 0x8, R14 ;  /* 0x000000080d0e7824 */ /* 0x040fe200078e020e */
[C---:B------:R-:W-:Y:S01]  /*0be0*/  LEA R31, R13.reuse, R31, 0x3 ;  /* 0x0000001f0d1f7211 */ /* 0x040fe200078e18ff */
[C---:B------:R-:W-:Y:S01]  /*0bf0*/  IMAD R32, R13.reuse, 0x8, R32 ;  /* 0x000000080d207824 */ /* 0x040fe200078e0220 */
[C---:B------:R-:W-:Y:S01]  /*0c00*/  LEA R27, R13.reuse, R27, 0x3 ;  /* 0x0000001b0d1b7211 */ /* 0x040fe200078e18ff */
[C---:B------:R-:W-:Y:S02]  /*0c10*/  IMAD R30, R13.reuse, 0x8, R30 ;  /* 0x000000080d1e7824 */ /* 0x040fe400078e021e */
[C---:B------:R-:W-:Y:S02]  /*0c20*/  IMAD R29, R13.reuse, 0x8, R29 ;  /* 0x000000080d1d7824 */ /* 0x040fe400078e021d */
[C---:B------:R-:W-:Y:S02]  /*0c30*/  IMAD R26, R13.reuse, 0x8, R26 ;  /* 0x000000080d1a7824 */ /* 0x040fe400078e021a */
[----:B------:R-:W-:-:S02]  /*0c40*/  IMAD R28, R13, 0x8, R28 ;  /* 0x000000080d1c7824 */ /* 0x000fc400078e021c */
[----:B---3--:R-:W-:Y:S01]  /*0c50*/  FFMA R33, R20, R34, R33 ;  /* 0x0000002214217223 */ /* 0x008fe20000000021 */
[----:B------:R-:W-:-:S03]  /*0c60*/  IADD3 R20, P3, PT, R18, 0x20, RZ ;  /* 0x0000002012147810 */ /* 0x000fc60007f7e0ff */
[----:B--2---:R-:W-:Y:S02]  /*0c70*/  FFMA R33, R22, R35, R33 ;  /* 0x0000002316217223 */ /* 0x004fe40000000021 */
[----:B------:R-:W-:Y:S02]  /*0c80*/  IMAD.X R21, RZ, RZ, R19, P3 ;  /* 0x000000ffff157224 */ /* 0x000fe400018e0613 */
[----:B----4-:R-:W-:Y:S01]  /*0c90*/  FFMA R33, R24, R36, R33 ;  /* 0x0000002418217223 */ /* 0x010fe20000000021 */
[----:B------:R-:W-:Y:S06]  /*0ca0*/  BRA.U UP0, `(.L_x_46) ;  /* 0xfffffff900e47547 */ /* 0x000fec000b83ffff */
[----:B------:R-:W0:Y:S02]  /*0cb0*/  LDC R29, c[0x0][0x3dc] ;  /* 0x0000f700ff1d7b82 */ /* 0x000e240000000800 */
[----:B0-----:R-:W-:-:S07]  /*0cc0*/  LOP3.LUT R29, R29, 0xfffffff8, RZ, 0xc0, !PT ;  /* 0xfffffff81d1d7812 */ /* 0x001fce00078ec0ff */
.L_x_45:
        /* <DEDUP_REMOVED lines=10> */
[C---:B------:R-:W-:Y:S02]  /*0d70*/  IMAD R14, R29.reuse, R13, R0 ;  /* 0x0000000d1d0e7224 */ /* 0x040fe400078e0200 */
[----:B0-----:R-:W-:-:S03]  /*0d80*/  IMAD.WIDE.U32 R24, R29, 0x4, R16 ;  /* 0x000000041d187825 */ /* 0x001fc600078e0010 */
[----:B------:R-:W-:Y:S01]  /*0d90*/  IADD3 R21, P3, PT, R12, R14, RZ ;  /* 0x0000000e0c157210 */ /* 0x000fe20007f7e0ff */
[C-C-:B------:R-:W-:Y:S01]  /*0da0*/  IMAD.IADD R18, R14.reuse, 0x1, R13.reuse ;  /* 0x000000010e127824 */ /* 0x140fe200078e020d */
[----:B------:R-:W2:Y:S02]  /*0db0*/  LDG.E.CONSTANT R28, desc[UR6][R24.64+0x4] ;  /* 0x00000406181c7981 */ /* 0x000ea4000c1e9900 */
[----:B------:R-:W-:Y:S01]  /*0dc0*/  LEA.HI.X.SX32 R22, R14, RZ, 0x1, P3 ;  /* 0x000000ff0e167211 */ /* 0x000fe200018f0eff */
[--C-:B------:R-:W-:Y:S01]  /*0dd0*/  IMAD.IADD R14, R18, 0x1, R13.reuse ;  /* 0x00000001120e7824 */ /* 0x100fe200078e020d */
[----:B------:R-:W-:Y:S01]  /*0de0*/  IADD3 R19, P4, PT, R12, R18, RZ ;  /* 0x000000120c137210 */ /* 0x000fe20007f9e0ff */
[----:B------:R-:W3:Y:S02]  /*0df0*/  LDG.E.CONSTANT R31, desc[UR6][R24.64+0xc] ;  /* 0x00000c06181f7981 */ /* 0x000ee4000c1e9900 */
[----:B------:R-:W-:Y:S01]  /*0e00*/  IMAD.IADD R23, R14, 0x1, R13 ;  /* 0x000000010e177824 */ /* 0x000fe200078e020d */
[----:B------:R-:W-:-:S02]  /*0e10*/  LEA.HI.X.SX32 R20, R18, RZ, 0x1, P4 ;  /* 0x000000ff12147211 */ /* 0x000fc400020f0eff */
[----:B-1----:R-:W-:Y:S02]  /*0e20*/  LEA R26, P3, R21, UR14, 0x2 ;  /* 0x0000000e151a7c11 */ /* 0x002fe4000f8610ff */
[----:B------:R-:W-:Y:S02]  /*0e30*/  LEA R18, P4, R19, UR14, 0x2 ;  /* 0x0000000e13127c11 */ /* 0x000fe4000f8810ff */
[----:B------:R-:W-:Y:S02]  /*0e40*/  LEA.HI.X R27, R21, UR15, R22, 0x2, P3 ;  /* 0x0000000f151b7c11 */ /* 0x000fe400098f1416 */
[----:B------:R-:W-:Y:S02]  /*0e50*/  IADD3 R21, P3, PT, R12, R14, RZ ;  /* 0x0000000e0c157210 */ /* 0x000fe40007f7e0ff */
[----:B------:R-:W-:Y:S01]  /*0e60*/  LEA.HI.X R19, R19, UR15, R20, 0x2, P4 ;  /* 0x0000000f13137c11 */ /* 0x000fe2000a0f1414 */
[----:B------:R-:W4:Y:S01]  /*0e70*/  LDG.E.CONSTANT R26, desc[UR6][R26.64] ;  /* 0x000000061a1a7981 */ /* 0x000f22000c1e9900 */
[----:B------:R-:W-:-:S02]  /*0e80*/  LEA.HI.X.SX32 R14, R14, RZ, 0x1, P3 ;  /* 0x000000ff0e0e7211 */ /* 0x000fc400018f0eff */
[C---:B------:R-:W-:Y:S02]  /*0e90*/  LEA R20, P3, R21.reuse, UR14, 0x2 ;  /* 0x0000000e15147c11 */ /* 0x040fe4000f8610ff */
[----:B------:R-:W-:Y:S01]  /*0ea0*/  IADD3 R30, P4, PT, R12, R23, RZ ;  /* 0x000000170c1e7210 */ /* 0x000fe20007f9e0ff */
[----:B------:R-:W2:Y:S01]  /*0eb0*/  LDG.E.CONSTANT R19, desc[UR6][R18.64] ;  /* 0x0000000612137981 */ /* 0x000ea2000c1e9900 */
[----:B------:R-:W-:-:S03]  /*0ec0*/  LEA.HI.X R21, R21, UR15, R14, 0x2, P3 ;  /* 0x0000000f15157c11 */ /* 0x000fc600098f140e */
[----:B------:R-:W4:Y:S01]  /*0ed0*/  LDG.E.CONSTANT R14, desc[UR6][R24.64] ;  /* 0x00000006180e7981 */ /* 0x000f22000c1e9900 */
[----:B------:R-:W-:Y:S02]  /*0ee0*/  LEA.HI.X.SX32 R23, R23, RZ, 0x1, P4 ;  /* 0x000000ff17177211 */ /* 0x000fe400020f0eff */
[C---:B------:R-:W-:Y:S01]  /*0ef0*/  LEA R22, P3, R30.reuse, UR14, 0x2 ;  /* 0x0000000e1e167c11 */ /* 0x040fe2000f8610ff */
[----:B------:R-:W3:Y:S03]  /*0f00*/  LDG.E.CONSTANT R21, desc[UR6][R20.64] ;  /* 0x0000000614157981 */ /* 0x000ee6000c1e9900 */
[----:B------:R-:W-:Y:S02]  /*0f10*/  LEA.HI.X R23, R30, UR15, R23, 0x2, P3 ;  /* 0x0000000f1e177c11 */ /* 0x000fe400098f1417 */
[----:B------:R-:W3:Y:S04]  /*0f20*/  LDG.E.CONSTANT R30, desc[UR6][R24.64+0x8] ;  /* 0x00000806181e7981 */ /* 0x000ee8000c1e9900 */
[----:B------:R-:W3:Y:S01]  /*0f30*/  LDG.E.CONSTANT R23, desc[UR6][R22.64] ;  /* 0x0000000616177981 */ /* 0x000ee2000c1e9900 */
[----:B------:R-:W-:-:S02]  /*0f40*/  VIADD R29, R29, 0x4 ;  /* 0x000000041d1d7836 */ /* 0x000fc40000000000 */
[----:B----4-:R-:W-:-:S04]  /*0f50*/  FFMA R14, R26, R14, R33 ;  /* 0x0000000e1a0e7223 */ /* 0x010fc80000000021 */
[----:B--2---:R-:W-:-:S04]  /*0f60*/  FFMA R14, R19, R28, R14 ;  /* 0x0000001c130e7223 */ /* 0x004fc8000000000e */
[----:B---3--:R-:W-:-:S04]  /*0f70*/  FFMA R14, R21, R30, R14 ;  /* 0x0000001e150e7223 */ /* 0x008fc8000000000e */
[----:B------:R-:W-:-:S07]  /*0f80*/  FFMA R33, R23, R31, R14 ;  /* 0x0000001f17217223 */ /* 0x000fce000000000e */
.L_x_48:
[----:B------:R-:W-:Y:S05]  /*0f90*/  BRA.U !UP1, `(.L_x_47) ;  /* 0x0000000109887547 */ /* 0x000fea000b800000 */
[----:B------:R-:W-:Y:S02]  /*0fa0*/  UISETP.NE.AND UP0, UPT, UR13, 0x1, UPT ;  /* 0x000000010d00788c */ /* 0x000fe4000bf05270 */
[----:B------:R-:W-:-:S04]  /*0fb0*/  ULOP3.LUT UR4, UR4, 0x1, URZ, 0xc0, !UPT ;  /* 0x0000000104047892 */ /* 0x000fc8000f8ec0ff */
[----:B------:R-:W-:-:S03]  /*0fc0*/  UISETP.NE.AND UP1, UPT, UR4, URZ, UPT ;  /* 0x000000ff0400728c */ /* 0x000fc6000bf25270 */
[----:B------:R-:W-:Y:S08]  /*0fd0*/  BRA.U !UP0, `(.L_x_49) ;  /* 0x00000001084c7547 */ /* 0x000ff0000b800000 */
[----:B------:R-:W1:Y:S01]  /*0fe0*/  LDCU.64 UR4, c[0x0][0x3a0] ;  /* 0x00007400ff0477ac */ /* 0x000e620008000a00 */
[C---:B------:R-:W-:Y:S02]  /*0ff0*/  IMAD R14, R29.reuse, R13, R0 ;  /* 0x0000000d1d0e7224 */ /* 0x040fe400078e0200 */
[----:B------:R-:W-:-:S03]  /*1000*/  IMAD.WIDE.U32 R18, R29, 0x4, R16 ;  /* 0x000000041d127825 */ /* 0x000fc600078e0010 */
[----:B------:R-:W-:Y:S02]  /*1010*/  IADD3 R20, P3, PT, R12, R14, RZ ;  /* 0x0000000e0c147210 */ /* 0x000fe40007f7e0ff */
[C---:B0-----:R-:W-:Y:S02]  /*1020*/  IADD3 R25, PT, PT, R14.reuse, R13, RZ ;  /* 0x0000000d0e197210 */ /* 0x041fe40007ffe0ff */
[----:B------:R-:W-:Y:S02]  /*1030*/  LEA.HI.X.SX32 R21, R14, RZ, 0x1, P3 ;  /* 0x000000ff0e157211 */ /* 0x000fe400018f0eff */
[----:B------:R-:W-:Y:S01]  /*1040*/  IADD3 R24, P4, PT, R12, R25, RZ ;  /* 0x000000190c187210 */ /* 0x000fe20007f9e0ff */
[----:B------:R-:W2:Y:S03]  /*1050*/  LDG.E.CONSTANT R14, desc[UR6][R18.64] ;  /* 0x00000006120e7981 */ /* 0x000ea6000c1e9900 */
[----:B------:R-:W-:-:S02]  /*1060*/  LEA.HI.X.SX32 R25, R25, RZ, 0x1, P4 ;  /* 0x000000ff19197211 */ /* 0x000fc400020f0eff */
[----:B-1----:R-:W-:-:S04]  /*1070*/  LEA R22, P3, R20, UR4, 0x2 ;  /* 0x0000000414167c11 */ /* 0x002fc8000f8610ff */
[----:B------:R-:W-:Y:S02]  /*1080*/  LEA.HI.X R23, R20, UR5, R21, 0x2, P3 ;  /* 0x0000000514177c11 */ /* 0x000fe400098f1415 */
[----:B------:R-:W-:-:S03]  /*1090*/  LEA R20, P3, R24, UR4, 0x2 ;  /* 0x0000000418147c11 */ /* 0x000fc6000f8610ff */
[----:B------:R-:W2:Y:S01]  /*10a0*/  LDG.E.CONSTANT R22, desc[UR6][R22.64] ;  /* 0x0000000616167981 */ /* 0x000ea2000c1e9900 */
[----:B------:R-:W-:-:S03]  /*10b0*/  LEA.HI.X R21, R24, UR5, R25, 0x2, P3 ;  /* 0x0000000518157c11 */ /* 0x000fc600098f1419 */
[----:B------:R-:W3:Y:S04]  /*10c0*/  LDG.E.CONSTANT R24, desc[UR6][R18.64+0x4] ;  /* 0x0000040612187981 */ /* 0x000ee8000c1e9900 */
[----:B------:R-:W3:Y:S01]  /*10d0*/  LDG.E.CONSTANT R21, desc[UR6][R20.64] ;  /* 0x0000000614157981 */ /* 0x000ee2000c1e9900 */
[----:B------:R-:W-:Y:S02]  /*10e0*/  VIADD R29, R29, 0x2 ;  /* 0x000000021d1d7836 */ /* 0x000fe40000000000 */
[----:B--2---:R-:W-:-:S04]  /*10f0*/  FFMA R14, R22, R14, R33 ;  /* 0x0000000e160e7223 */ /* 0x004fc80000000021 */
[----:B---3--:R-:W-:-:S07]  /*1100*/  FFMA R33, R21, R24, R14 ;  /* 0x0000001815217223 */ /* 0x008fce000000000e */
.L_x_49:
[----:B------:R-:W-:Y:S05]  /*1110*/  BRA.U !UP1, `(.L_x_47) ;  /* 0x0000000109287547 */ /* 0x000fea000b800000 */
[----:B------:R-:W1:Y:S01]  /*1120*/  LDCU.64 UR4, c[0x0][0x3a0] ;  /* 0x00007400ff0477ac */ /* 0x000e620008000a00 */
[C---:B------:R-:W-:Y:S02]  /*1130*/  IMAD R13, R29.reuse, R13, R0 ;  /* 0x0000000d1d0d7224 */ /* 0x040fe400078e0200 */
[----:B------:R-:W-:-:S03]  /*1140*/  IMAD.WIDE.U32 R16, R29, 0x4, R16 ;  /* 0x000000041d107825 */ /* 0x000fc600078e0010 */
[----:B------:R-:W-:-:S03]  /*1150*/  IADD3 R14, P3, PT, R12, R13, RZ ;  /* 0x0000000d0c0e7210 */ /* 0x000fc60007f7e0ff */
[----:B------:R-:W2:Y:S01]  /*1160*/  LDG.E.CONSTANT R16, desc[UR6][R16.64] ;  /* 0x0000000610107981 */ /* 0x000ea2000c1e9900 */
[----:B------:R-:W-:Y:S02]  /*1170*/  LEA.HI.X.SX32 R13, R13, RZ, 0x1, P3 ;  /* 0x000000ff0d0d7211 */ /* 0x000fe400018f0eff */
[----:B-1----:R-:W-:-:S04]  /*1180*/  LEA R12, P3, R14, UR4, 0x2 ;  /* 0x000000040e0c7c11 */ /* 0x002fc8000f8610ff */
[----:B------:R-:W-:-:S05]  /*1190*/  LEA.HI.X R13, R14, UR5, R13, 0x2, P3 ;  /* 0x000000050e0d7c11 */ /* 0x000fca00098f140d */
[----:B------:R-:W2:Y:S02]  /*11a0*/  LDG.E.CONSTANT R12, desc[UR6][R12.64] ;  /* 0x000000060c0c7981 */ /* 0x000ea4000c1e9900 */
[----:B--2---:R-:W-:-:S07]  /*11b0*/  FFMA R33, R12, R16, R33 ;  /* 0x000000100c217223 */ /* 0x004fce0000000021 */
.L_x_47:
[----:B------:R-:W1:Y:S01]  /*11c0*/  LDC.64 R12, c[0x0][0x3c0] ;  /* 0x0000f000ff0c7b82 */ /* 0x000e620000000a00 */
[----:B------:R-:W-:-:S04]  /*11d0*/  IMAD.IADD R17, R0, 0x1, R15 ;  /* 0x0000000100117824 */ /* 0x000fc800078e020f */
[----:B-1----:R-:W-:-:S05]  /*11e0*/  IMAD.WIDE R12, R17, 0x4, R12 ;  /* 0x00000004110c7825 */ /* 0x002fca00078e020c */
[----:B------:R1:W-:Y:S02]  /*11f0*/  STG.E desc[UR6][R12.64], R33 ;  /* 0x000000210c007986 */ /* 0x0003e4000c101906 */
.L_x_44:
[----:B------:R-:W-:Y:S05]  /*1200*/  BSYNC.RECONVERGENT B0 ;  /* 0x0000000000007941 */ /* 0x000fea0003800200 */
.L_x_43:
[----:B------:R-:W-:Y:S01]  /*1210*/  BAR.SYNC.DEFER_BLOCKING 0x0 ;  /* 0x0000000000007b1d */ /* 0x000fe20000010000 */
[----:B------:R-:W-:-:S05]  /*1220*/  IMAD.MOV.U32 R14, RZ, RZ, RZ ;  /* 0x000000ffff0e7224 */ /* 0x000fca00078e00ff */
[----:B------:R-:W2:Y:S01]  /*1230*/  LDCU.64 UR4, c[0x0][0x3a0] ;  /* 0x00007400ff0477ac */ /* 0x000ea20008000a00 */
[----:B------:R-:W-:Y:S04]  /*1240*/  BSSY.RECONVERGENT B0, `(.L_x_50) ;  /* 0x0000014000007945 */ /* 0x000fe80003800200 */
[----:B------:R-:W-:Y:S05]  /*1250*/  @P0 BRA `(.L_x_51) ;  /* 0x0000000000480947 */ /* 0x000fea0003800000 */
[----:B-1----:R-:W1:Y:S01]  /*1260*/  S2R R13, SR_CgaCtaId ;  /* 0x00000000000d7919 */ /* 0x002e620000008800 */
[----:B------:R-:W-:Y:S01]  /*1270*/  IMAD R19, R10, UR8, RZ ;  /* 0x000000080a137c24 */ /* 0x000fe2000f8e02ff */
[----:B------:R-:W-:Y:S01]  /*1280*/  MOV R12, 0x400 ;  /* 0x00000400000c7802 */ /* 0x000fe20000000f00 */
[----:B------:R-:W-:Y:S01]  /*1290*/  IMAD.MOV.U32 R14, RZ, RZ, RZ ;  /* 0x000000ffff0e7224 */ /* 0x000fe200078e00ff */
[----:B------:R-:W-:Y:S02]  /*12a0*/  MOV R16, R0 ;  /* 0x0000000000107202 */ /* 0x000fe40000000f00 */
[----:B------:R-:W-:Y:S02]  /*12b0*/  SHF.R.S32.HI R21, RZ, 0x1f, R19 ;  /* 0x0000001fff157819 */ /* 0x000fe40000011413 */
[----:B-1----:R-:W-:-:S07]  /*12c0*/  LEA R23, R13, R12, 0x18 ;  /* 0x0000000c0d177211 */ /* 0x002fce00078ec0ff */
.L_x_52:
[----:B------:R-:W-:-:S04]  /*12d0*/  IADD3 R13, P3, PT, R19, R16, RZ ;  /* 0x00000010130d7210 */ /* 0x000fc80007f7e0ff */
[----:B------:R-:W-:Y:S02]  /*12e0*/  LEA.HI.X.SX32 R18, R16, R21, 0x1, P3 ;  /* 0x0000001510127211 */ /* 0x000fe400018f0eff */
[----:B--2---:R-:W-:-:S04]  /*12f0*/  LEA R12, P3, R13, UR4, 0x2 ;  /* 0x000000040d0c7c11 */ /* 0x004fc8000f8610ff */
[----:B------:R-:W-:-:S06]  /*1300*/  LEA.HI.X R13, R13, UR5, R18, 0x2, P3 ;  /* 0x000000050d0d7c11 */ /* 0x000fcc00098f1412 */
[----:B------:R-:W2:Y:S01]  /*1310*/  LDG.E.CONSTANT R13, desc[UR6][R12.64] ;  /* 0x000000060c0d7981 */ /* 0x000ea2000c1e9900 */
[C---:B------:R-:W-:Y:S02]  /*1320*/  IMAD R17, R16.reuse, 0x4, R23 ;  /* 0x0000000410117824 */ /* 0x040fe400078e0217 */
[----:B------:R-:W-:-:S04]  /*1330*/  VIADD R16, R16, UR11 ;  /* 0x0000000b10107c36 */ /* 0x000fc80008000000 */
[----:B------:R-:W2:Y:S01]  /*1340*/  LDS R17, [R17] ;  /* 0x0000000011117984 */ /* 0x000ea20000000800 */
[----:B------:R-:W-:Y:S01]  /*1350*/  ISETP.GE.AND P3, PT, R16, UR8, PT ;  /* 0x0000000810007c0c */ /* 0x000fe2000bf66270 */
[----:B--2---:R-:W-:-:S12]  /*1360*/  FFMA R14, R13, R17, R14 ;  /* 0x000000110d0e7223 */ /* 0x004fd8000000000e */
[----:B------:R-:W-:Y:S05]  /*1370*/  @!P3 BRA `(.L_x_52) ;  /* 0xfffffffc00d4b947 */ /* 0x000fea000383ffff */
.L_x_51:
[----:B--2---:R-:W-:Y:S05]  /*1380*/  BSYNC.RECONVERGENT B0 ;  /* 0x0000000000007941 */ /* 0x004fea0003800200 */
.L_x_50:
[----:B------:R2:W-:Y:S01]  /*1390*/  STS [R9], R14 ;  /* 0x0000000e09007388 */ /* 0x0005e20000000800 */
[----:B------:R-:W-:Y:S01]  /*13a0*/  UISETP.GE.U32.AND UP0, UPT, UR11, 0x2, UPT ;  /* 0x000000020b00788c */ /* 0x000fe2000bf06070 */
[----:B------:R-:W-:Y:S08]  /*13b0*/  BAR.SYNC.DEFER_BLOCKING 0x0 ;  /* 0x0000000000007b1d */ /* 0x000ff00000010000 */
[----:B--2---:R-:W-:Y:S05]  /*13c0*/  BRA.U !UP0, `(.L_x_53) ;  /* 0x0000000108307547 */ /* 0x004fea000b800000 */
[----:B-1----:R-:W-:-:S07]  /*13d0*/  IMAD.U32 R12, RZ, RZ, UR11 ;  /* 0x0000000bff0c7e24 */ /* 0x002fce000f8e00ff */
.L_x_54:
[----:B------:R-:W-:-:S04]  /*13e0*/  SHF.R.U32.HI R16, RZ, 0x1, R12 ;  /* 0x00000001ff107819 */ /* 0x000fc8000001160c */
[----:B------:R-:W-:-:S13]  /*13f0*/  ISETP.GE.U32.AND P3, PT, R0, R16, PT ;  /* 0x000000100000720c */ /* 0x000fda0003f66070 */
[----:B------:R-:W-:Y:S01]  /*1400*/  @!P3 IMAD R13, R16, 0x4, R9 ;  /* 0x00000004100db824 */ /* 0x000fe200078e0209 */
[----:B------:R-:W-:Y:S05]  /*1410*/  @!P3 LDS R14, [R9] ;  /* 0x00000000090eb984 */ /* 0x000fea0000000800 */
[----:B------:R-:W1:Y:S02]  /*1420*/  @!P3 LDS R13, [R13] ;  /* 0x000000000d0db984 */ /* 0x000e640000000800 */
[----:B-1----:R-:W-:-:S05]  /*1430*/  @!P3 FADD R14, R13, R14 ;  /* 0x0000000e0d0eb221 */ /* 0x002fca0000000000 */
[----:B------:R2:W-:Y:S01]  /*1440*/  @!P3 STS [R9], R14 ;  /* 0x0000000e0900b388 */ /* 0x0005e20000000800 */
[----:B------:R-:W-:Y:S01]  /*1450*/  BAR.SYNC.DEFER_BLOCKING 0x0 ;  /* 0x0000000000007b1d */ /* 0x000fe20000010000 */
[----:B------:R-:W-:Y:S02]  /*1460*/  ISETP.GT.U32.AND P3, PT, R12, 0x3, PT ;  /* 0x000000030c00780c */ /* 0x000fe40003f64070 */
[----:B------:R-:W-:-:S11]  /*1470*/  MOV R12, R16 ;  /* 0x00000010000c7202 */ /* 0x000fd60000000f00 */
[----:B--2---:R-:W-:Y:S05]  /*1480*/  @P3 BRA `(.L_x_54) ;  /* 0xfffffffc00d43947 */ /* 0x004fea000383ffff */
.L_x_53:
        /* <DEDUP_REMOVED lines=8> */
[----:B-1----:R-:W-:-:S04]  /*1510*/  @!P3 IMAD.WIDE.U32 R12, R10, 0x4, R12 ;  /* 0x000000040a0cb825 */ /* 0x002fc800078e000c */
[----:B--2---:R-:W-:-:S05]  /*1520*/  @!P3 FADD R17, -R14, -RZ ;  /* 0x800000ff0e11b221 */ /* 0x004fca0000000100 */
[----:B------:R1:W-:Y:S01]  /*1530*/  @!P3 STG.E desc[UR6][R12.64], R17 ;  /* 0x000000110c00b986 */ /* 0x0003e2000c101906 */
[----:B------:R-:W-:Y:S06]  /*1540*/  BAR.SYNC.DEFER_BLOCKING 0x0 ;  /* 0x0000000000007b1d */ /* 0x000fec0000010000 */
[----:B------:R-:W-:Y:S05]  /*1550*/  @P2 BRA `(.L_x_56) ;  /* 0x0000001000b02947 */ /* 0x000fea0003800000 */
[----:B------:R-:W2:Y:S01]  /*1560*/  LDC R14, c[0x0][0x3dc] ;  /* 0x0000f700ff0e7b82 */ /* 0x000ea20000000800 */
[----:B------:R-:W-:Y:S02]  /*1570*/  SHF.R.S32.HI R10, RZ, 0x1f, R15 ;  /* 0x0000001fff0a7819 */ /* 0x000fe4000001140f */
[----:B-1----:R-:W-:Y:S01]  /*1580*/  CS2R R16, SRZ ;  /* 0x0000000000107805 */ /* 0x002fe2000001ff00 */
[----:B--2---:R-:W-:-:S05]  /*1590*/  VIADD R29, R14, 0xffffffff ;  /* 0xffffffff0e1d7836 */ /* 0x004fca0000000000 */
[----:B------:R-:W-:-:S13]  /*15a0*/  ISETP.GE.U32.AND P2, PT, R29, 0xf, PT ;  /* 0x0000000f1d00780c */ /* 0x000fda0003f46070 */
[----:B------:R-:W-:Y:S05]  /*15b0*/  @!P2 BRA `(.L_x_57) ;  /* 0x000000040004a947 */ /* 0x000fea0003800000 */
[----:B------:R-:W1:Y:S01]  /*15c0*/  S2UR UR5, SR_CgaCtaId ;  /* 0x00000000000579c3 */ /* 0x000e620000008800 */
[----:B------:R-:W-:Y:S01]  /*15d0*/  UMOV UR4, 0x400 ;  /* 0x0000040000047882 */ /* 0x000fe20000000000 */
[----:B------:R-:W-:Y:S01]  /*15e0*/  IMAD.MOV.U32 R16, RZ, RZ, RZ ;  /* 0x000000ffff107224 */ /* 0x000fe200078e00ff */
[----:B-1----:R-:W-:-:S03]  /*15f0*/  ULEA UR5, UR5, UR4, 0x18 ;  /* 0x0000000405057291 */ /* 0x002fc6000f8ec0ff */
[----:B------:R-:W-:-:S09]  /*1600*/  UMOV UR4, URZ ;  /* 0x000000ff00047c82 */ /* 0x000fd20008000000 */
.L_x_58:
[----:B------:R-:W1:Y:S01]  /*1610*/  LDC.64 R12, c[0x0][0x380] ;  /* 0x0000e000ff0c7b82 */ /* 0x000e620000000a00 */
[----:B------:R-:W-:-:S05]  /*1620*/  IADD3 R17, P2, PT, R15, UR4, RZ ;  /* 0x000000040f117c10 */ /* 0x000fca000ff5e0ff */
[----:B------:R-:W-:Y:S02]  /*1630*/  IMAD.X R18, RZ, RZ, R10, P2 ;  /* 0x000000ffff127224 */ /* 0x000fe400010e060a */
[----:B------:R-:W2:Y:S01]  /*1640*/  LDC R35, c[0x0][0x3dc] ;  /* 0x0000f700ff237b82 */ /* 0x000ea20000000800 */
[----:B-1----:R-:W-:-:S04]  /*1650*/  LEA R12, P2, R17, R12, 0x2 ;  /* 0x0000000c110c7211 */ /* 0x002fc800078410ff */
[----:B------:R-:W-:-:S05]  /*1660*/  LEA.HI.X R13, R17, R13, R18, 0x2, P2 ;  /* 0x0000000d110d7211 */ /* 0x000fca00010f1412 */
[----:B------:R-:W3:Y:S04]  /*1670*/  LDG.E.CONSTANT R34, desc[UR6][R12.64] ;  /* 0x000000060c227981 */ /* 0x000ee8000c1e9900 */
[----:B------:R-:W4:Y:S04]  /*1680*/  LDG.E.CONSTANT R33, desc[UR6][R12.64+0x4] ;  /* 0x000004060c217981 */ /* 0x000f28000c1e9900 */
[----:B------:R-:W4:Y:S04]  /*1690*/  LDG.E.CONSTANT R32, desc[UR6][R12.64+0x8] ;  /* 0x000008060c207981 */ /* 0x000f28000c1e9900 */
[----:B------:R-:W4:Y:S04]  /*16a0*/  LDG.E.CONSTANT R31, desc[UR6][R12.64+0xc] ;  /* 0x00000c060c1f7981 */ /* 0x000f28000c1e9900 */
[----:B------:R-:W4:Y:S04]  /*16b0*/  LDG.E.CONSTANT R30, desc[UR6][R12.64+0x10] ;  /* 0x000010060c1e7981 */ /* 0x000f28000c1e9900 */
[----:B------:R-:W4:Y:S04]  /*16c0*/  LDG.E.CONSTANT R26, desc[UR6][R12.64+0x14] ;  /* 0x000014060c1a7981 */ /* 0x000f28000c1e9900 */
[----:B------:R-:W4:Y:S04]  /*16d0*/  LDG.E.CONSTANT R23, desc[UR6][R12.64+0x18] ;  /* 0x000018060c177981 */ /* 0x000f28000c1e9900 */
[----:B------:R-:W4:Y:S04]  /*16e0*/  LDG.E.CONSTANT R19, desc[UR6][R12.64+0x1c] ;  /* 0x00001c060c137981 */ /* 0x000f28000c1e9900 */
[----:B------:R-:W4:Y:S04]  /*16f0*/  LDG.E.CONSTANT R17, desc[UR6][R12.64+0x20] ;  /* 0x000020060c117981 */ /* 0x000f28000c1e9900 */
[----:B0-----:R-:W4:Y:S04]  /*1700*/  LDG.E.CONSTANT R25, desc[UR6][R12.64+0x24] ;  /* 0x000024060c197981 */ /* 0x001f28000c1e9900 */
[----:B------:R-:W4:Y:S04]  /*1710*/  LDG.E.CONSTANT R24, desc[UR6][R12.64+0x28] ;  /* 0x000028060c187981 */ /* 0x000f28000c1e9900 */
[----:B------:R-:W4:Y:S04]  /*1720*/  LDG.E.CONSTANT R22, desc[UR6][R12.64+0x2c] ;  /* 0x00002c060c167981 */ /* 0x000f28000c1e9900 */
[----:B------:R-:W4:Y:S04]  /*1730*/  LDG.E.CONSTANT R21, desc[UR6][R12.64+0x30] ;  /* 0x000030060c157981 */ /* 0x000f28000c1e9900 */
[----:B------:R-:W4:Y:S04]  /*1740*/  LDG.E.CONSTANT R20, desc[UR6][R12.64+0x34] ;  /* 0x000034060c147981 */ /* 0x000f28000c1e9900 */
[----:B------:R-:W4:Y:S04]  /*1750*/  LDG.E.CONSTANT R18, desc[UR6][R12.64+0x38] ;  /* 0x000038060c127981 */ /* 0x000f28000c1e9900 */
[----:B------:R0:W4:Y:S01]  /*1760*/  LDG.E.CONSTANT R27, desc[UR6][R12.64+0x3c] ;  /* 0x00003c060c1b7981 */ /* 0x000122000c1e9900 */
[----:B--2---:R-:W-:Y:S01]  /*1770*/  IMAD R28, R0, R35, UR4 ;  /* 0x00000004001c7e24 */ /* 0x004fe2000f8e0223 */
[----:B------:R-:W-:-:S04]  /*1780*/  UIADD3 UR4, UPT, UPT, UR4, 0x10, URZ ;  /* 0x0000001004047890 */ /* 0x000fc8000fffe0ff */
[----:B------:R-:W-:Y:S01]  /*1790*/  LEA R28, R28, UR5, 0x2 ;  /* 0x000000051c1c7c11 */ /* 0x000fe2000f8e10ff */
[----:B------:R-:W-:-:S04]  /*17a0*/  UISETP.NE.AND UP0, UPT, UR4, UR9, UPT ;  /* 0x000000090400728c */ /* 0x000fc8000bf05270 */
[----:B------:R-:W3:Y:S04]  /*17b0*/  LDS R35, [R28] ;  /* 0x000000001c237984 */ /* 0x000ee80000000800 */
[----:B------:R-:W-:Y:S04]  /*17c0*/  LDS R37, [R28+0xc] ;  /* 0x00000c001c257984 */ /* 0x000fe80000000800 */
[----:B0-----:R-:W-:Y:S04]  /*17d0*/  LDS R13, [R28+0x14] ;  /* 0x000014001c0d7984 */ /* 0x001fe80000000800 */
[----:B------:R-:W-:Y:S01]  /*17e0*/  LDS R12, [R28+0x1c] ;  /* 0x00001c001c0c7984 */ /* 0x000fe20000000800 */
[----:B---3--:R-:W-:-:S03]  /*17f0*/  FFMA R34, R35, R34, R16 ;  /* 0x0000002223227223 */ /* 0x008fc60000000010 */
[----:B------:R-:W4:Y:S04]  /*1800*/  LDS R35, [R28+0x4] ;  /* 0x000004001c237984 */ /* 0x000f280000000800 */
[----:B------:R-:W0:Y:S01]  /*1810*/  LDS R16, [R28+0x8] ;  /* 0x000008001c107984 */ /* 0x000e220000000800 */
[----:B----4-:R-:W-:-:S03]  /*1820*/  FFMA R35, R35, R33, R34 ;  /* 0x0000002123237223 */ /* 0x010fc60000000022 */
[----:B------:R-:W1:Y:S01]  /*1830*/  LDS R33, [R28+0x10] ;  /* 0x000010001c217984 */ /* 0x000e620000000800 */
[----:B0-----:R-:W-:-:S03]  /*1840*/  FFMA R32, R16, R32, R35 ;  /* 0x0000002010207223 */ /* 0x001fc60000000023 */
[----:B------:R-:W0:Y:S01]  /*1850*/  LDS R16, [R28+0x18] ;  /* 0x000018001c107984 */ /* 0x000e220000000800 */
[----:B------:R-:W-:-:S03]  /*1860*/  FFMA R32, R37, R31, R32 ;  /* 0x0000001f25207223 */ /* 0x000fc60000000020 */
[----:B------:R-:W-:Y:S01]  /*1870*/  LDS R31, [R28+0x28] ;  /* 0x000028001c1f7984 */ /* 0x000fe20000000800 */
[----:B-1----:R-:W-:-:S03]  /*1880*/  FFMA R34, R33, R30, R32 ;  /* 0x0000001e21227223 */ /* 0x002fc60000000020 */
[----:B------:R-:W1:Y:S01]  /*1890*/  LDS R30, [R28+0x20] ;  /* 0x000020001c1e7984 */ /* 0x000e620000000800 */
[----:B------:R-:W-:-:S03]  /*18a0*/  FFMA R33, R13, R26, R34 ;  /* 0x0000001a0d217223 */ /* 0x000fc60000000022 */
[----:B------:R-:W2:Y:S01]  /*18b0*/  LDS R32, [R28+0x24] ;  /* 0x000024001c207984 */ /* 0x000ea20000000800 */
[----:B0-----:R-:W-:-:S03]  /*18c0*/  FFMA R35, R16, R23, R33 ;  /* 0x0000001710237223 */ /* 0x001fc60000000021 */
[----:B------:R-:W0:Y:S01]  /*18d0*/  LDS R13, [R28+0x2c] ;  /* 0x00002c001c0d7984 */ /* 0x000e220000000800 */
[----:B------:R-:W-:-:S03]  /*18e0*/  FFMA R19, R12, R19, R35 ;  /* 0x000000130c137223 */ /* 0x000fc60000000023 */
[----:B------:R-:W3:Y:S04]  /*18f0*/  LDS R16, [R28+0x30] ;  /* 0x000030001c107984 */ /* 0x000ee80000000800 */
[----:B------:R-:W4:Y:S04]  /*1900*/  LDS R33, [R28+0x34] ;  /* 0x000034001c217984 */ /* 0x000f280000000800 */
[----:B------:R-:W4:Y:S04]  /*1910*/  LDS R23, [R28+0x38] ;  /* 0x000038001c177984 */ /* 0x000f280000000800 */
[----:B------:R-:W4:Y:S01]  /*1920*/  LDS R26, [R28+0x3c] ;  /* 0x00003c001c1a7984 */ /* 0x000f220000000800 */
[----:B-1----:R-:W-:-:S04]  /*1930*/  FFMA R17, R30, R17, R19 ;  /* 0x000000111e117223 */ /* 0x002fc80000000013 */
[----:B--2---:R-:W-:-:S04]  /*1940*/  FFMA R32, R32, R25, R17 ;  /* 0x0000001920207223 */ /* 0x004fc80000000011 */
[----:B------:R-:W-:-:S04]  /*1950*/  FFMA R24, R31, R24, R32 ;  /* 0x000000181f187223 */ /* 0x000fc80000000020 */
[----:B0-----:R-:W-:-:S04]  /*1960*/  FFMA R13, R13, R22, R24 ;  /* 0x000000160d0d7223 */ /* 0x001fc80000000018 */
[----:B---3--:R-:W-:-:S04]  /*1970*/  FFMA R16, R16, R21, R13 ;  /* 0x0000001510107223 */ /* 0x008fc8000000000d */
[----:B----4-:R-:W-:-:S04]  /*1980*/  FFMA R16, R33, R20, R16 ;  /* 0x0000001421107223 */ /* 0x010fc80000000010 */
[----:B------:R-:W-:-:S04]  /*1990*/  FFMA R23, R23, R18, R16 ;  /* 0x0000001217177223 */ /* 0x000fc80000000010 */
[----:B------:R-:W-:Y:S01]  /*19a0*/  FFMA R16, R26, R27, R23 ;  /* 0x0000001b1a107223 */ /* 0x000fe20000000017 */
[----:B------:R-:W-:Y:S06]  /*19b0*/  BRA.U UP0, `(.L_x_58) ;  /* 0xfffffffd00147547 */ /* 0x000fec000b83ffff */
[----:B------:R-:W-:-:S07]  /*19c0*/  IMAD.U32 R17, RZ, RZ, UR9 ;  /* 0x00000009ff117e24 */ /* 0x000fce000f8e00ff */
.L_x_57:
[----:B------:R-:W-:-:S04]  /*19d0*/  LOP3.LUT R12, R14, 0xf, RZ, 0xc0, !PT ;  /* 0x0000000f0e0c7812 */ /* 0x000fc800078ec0ff */
[----:B------:R-:W-:-:S13]  /*19e0*/  ISETP.NE.AND P2, PT, R12, RZ, PT ;  /* 0x000000ff0c00720c */ /* 0x000fda0003f45270 */
[----:B------:R-:W-:Y:S05]  /*19f0*/  @!P2 BRA `(.L_x_59) ;  /* 0x00000004007ca947 */ /* 0x000fea0003800000 */
[----:B------:R-:W-:Y:S02]  /*1a00*/  IADD3 R12, PT, PT, R12, -0x1, RZ ;  /* 0xffffffff0c0c7810 */ /* 0x000fe40007ffe0ff */
[----:B------:R-:W-:Y:S02]  /*1a10*/  LOP3.LUT R18, R14, 0x7, RZ, 0xc0, !PT ;  /* 0x000000070e127812 */ /* 0x000fe400078ec0ff */
[----:B------:R-:W-:Y:S02]  /*1a20*/  ISETP.GE.U32.AND P2, PT, R12, 0x7, PT ;  /* 0x000000070c00780c */ /* 0x000fe40003f46070 */
[----:B------:R-:W-:-:S11]  /*1a30*/  ISETP.NE.AND P3, PT, R18, RZ, PT ;  /* 0x000000ff1200720c */ /* 0x000fd60003f65270 */
[----:B------:R-:W-:Y:S05]  /*1a40*/  @!P2 BRA `(.L_x_60) ;  /* 0x000000000090a947 */ /* 0x000fea0003800000 */
[----:B------:R-:W1:Y:S01]  /*1a50*/  LDC.64 R12, c[0x0][0x380] ;  /* 0x0000e000ff0c7b82 */ /* 0x000e620000000a00 */
[----:B------:R-:W-:Y:S01]  /*1a60*/  IADD3 R19, P2, PT, R15, R17, RZ ;  /* 0x000000110f137210 */ /* 0x000fe20007f5e0ff */
[----:B------:R-:W2:Y:S04]  /*1a70*/  LDCU UR13, c[0x0][0x3dc] ;  /* 0x00007b80ff0d77ac */ /* 0x000ea80008000800 */
[----:B------:R-:W-:Y:S01]  /*1a80*/  IMAD.X R20, RZ, RZ, R10, P2 ;  /* 0x000000ffff147224 */ /* 0x000fe200010e060a */
[----:B-1----:R-:W-:-:S04]  /*1a90*/  LEA R12, P2, R19, R12, 0x2 ;  /* 0x0000000c130c7211 */ /* 0x002fc800078410ff */
[----:B------:R-:W-:-:S05]  /*1aa0*/  LEA.HI.X R13, R19, R13, R20, 0x2, P2 ;  /* 0x0000000d130d7211 */ /* 0x000fca00010f1414 */
[----:B------:R-:W3:Y:S04]  /*1ab0*/  LDG.E.CONSTANT R30, desc[UR6][R12.64] ;  /* 0x000000060c1e7981 */ /* 0x000ee8000c1e9900 */
[----:B0-----:R-:W4:Y:S04]  /*1ac0*/  LDG.E.CONSTANT R25, desc[UR6][R12.64+0x4] ;  /* 0x000004060c197981 */ /* 0x001f28000c1e9900 */
[----:B------:R-:W4:Y:S04]  /*1ad0*/  LDG.E.CONSTANT R23, desc[UR6][R12.64+0x8] ;  /* 0x000008060c177981 */ /* 0x000f28000c1e9900 */
[----:B------:R-:W4:Y:S04]  /*1ae0*/  LDG.E.CONSTANT R22, desc[UR6][R12.64+0xc] ;  /* 0x00000c060c167981 */ /* 0x000f28000c1e9900 */
[----:B------:R-:W4:Y:S04]  /*1af0*/  LDG.E.CONSTANT R21, desc[UR6][R12.64+0x10] ;  /* 0x000010060c157981 */ /* 0x000f28000c1e9900 */
[----:B------:R-:W4:Y:S04]  /*1b00*/  LDG.E.CONSTANT R20, desc[UR6][R12.64+0x14] ;  /* 0x000014060c147981 */ /* 0x000f28000c1e9900 */
[----:B------:R-:W4:Y:S04]  /*1b10*/  LDG.E.CONSTANT R19, desc[UR6][R12.64+0x18] ;  /* 0x000018060c137981 */ /* 0x000f28000c1e9900 */
[----:B------:R0:W4:Y:S01]  /*1b20*/  LDG.E.CONSTANT R24, desc[UR6][R12.64+0x1c] ;  /* 0x00001c060c187981 */ /* 0x000122000c1e9900 */
[----:B------:R-:W1:Y:S01]  /*1b30*/  S2UR UR5, SR_CgaCtaId ;  /* 0x00000000000579c3 */ /* 0x000e620000008800 */
[----:B------:R-:W-:Y:S01]  /*1b40*/  UMOV UR4, 0x400 ;  /* 0x0000040000047882 */ /* 0x000fe20000000000 */
[----:B--2---:R-:W-:-:S02]  /*1b50*/  IMAD R26, R0, UR13, R17 ;  /* 0x0000000d001a7c24 */ /* 0x004fc4000f8e0211 */
[----:B------:R-:W-:Y:S01]  /*1b60*/  VIADD R17, R17, 0x8 ;  /* 0x0000000811117836 */ /* 0x000fe20000000000 */
[----:B-1----:R-:W-:-:S06]  /*1b70*/  ULEA UR4, UR5, UR4, 0x18 ;  /* 0x0000000405047291 */ /* 0x002fcc000f8ec0ff */
[----:B------:R-:W-:-:S05]  /*1b80*/  LEA R28, R26, UR4, 0x2 ;  /* 0x000000041a1c7c11 */ /* 0x000fca000f8e10ff */
[----:B------:R-:W3:Y:S04]  /*1b90*/  LDS R31, [R28] ;  /* 0x000000001c1f7984 */ /* 0x000ee80000000800 */
[----:B------:R-:W4:Y:S04]  /*1ba0*/  LDS R33, [R28+0x4] ;  /* 0x000004001c217984 */ /* 0x000f280000000800 */
[----:B------:R-:W1:Y:S04]  /*1bb0*/  LDS R35, [R28+0x8] ;  /* 0x000008001c237984 */ /* 0x000e680000000800 */
[----:B------:R-:W2:Y:S04]  /*1bc0*/  LDS R32, [R28+0xc] ;  /* 0x00000c001c207984 */ /* 0x000ea80000000800 */
[----:B------:R-:W2:Y:S04]  /*1bd0*/  LDS R26, [R28+0x10] ;  /* 0x000010001c1a7984 */ /* 0x000ea80000000800 */
[----:B0-----:R-:W0:Y:S04]  /*1be0*/  LDS R13, [R28+0x14] ;  /* 0x000014001c0d7984 */ /* 0x001e280000000800 */
[----:B------:R-:W0:Y:S04]  /*1bf0*/  LDS R12, [R28+0x18] ;  /* 0x000018001c0c7984 */ /* 0x000e280000000800 */
[----:B------:R-:W0:Y:S01]  /*1c00*/  LDS R27, [R28+0x1c] ;  /* 0x00001c001c1b7984 */ /* 0x000e220000000800 */
[----:B---3--:R-:W-:-:S04]  /*1c10*/  FFMA R30, R31, R30, R16 ;  /* 0x0000001e1f1e7223 */ /* 0x008fc80000000010 */
[----:B----4-:R-:W-:-:S04]  /*1c20*/  FFMA R30, R33, R25, R30 ;  /* 0x00000019211e7223 */ /* 0x010fc8000000001e */
[----:B-1----:R-:W-:-:S04]  /*1c30*/  FFMA R23, R35, R23, R30 ;  /* 0x0000001723177223 */ /* 0x002fc8000000001e */
[----:B--2---:R-:W-:-:S04]  /*1c40*/  FFMA R23, R32, R22, R23 ;  /* 0x0000001620177223 */ /* 0x004fc80000000017 */
[----:B------:R-:W-:-:S04]  /*1c50*/  FFMA R26, R26, R21, R23 ;  /* 0x000000151a1a7223 */ /* 0x000fc80000000017 */
[----:B0-----:R-:W-:-:S04]  /*1c60*/  FFMA R13, R13, R20, R26 ;  /* 0x000000140d0d7223 */ /* 0x001fc8000000001a */
[----:B------:R-:W-:-:S04]  /*1c70*/  FFMA R12, R12, R19, R13 ;  /* 0x000000130c0c7223 */ /* 0x000fc8000000000d */
[----:B------:R-:W-:-:S07]  /*1c80*/  FFMA R16, R27, R24, R12 ;  /* 0x000000181b107223 */ /* 0x000fce000000000c */
.L_x_60:
[----:B------:R-:W-:Y:S05]  /*1c90*/  @!P3 BRA `(.L_x_59) ;  /* 0x0000000000d4b947 */ /* 0x000fea0003800000 */
[----:B------:R-:W-:Y:S01]  /*1ca0*/  VIADD R18, R18, 0xffffffff ;  /* 0xffffffff12127836 */ /* 0x000fe20000000000 */
[----:B------:R-:W-:-:S04]  /*1cb0*/  LOP3.LUT R21, R14, 0x3, RZ, 0xc0, !PT ;  /* 0x000000030e157812 */ /* 0x000fc800078ec0ff */
        /* <DEDUP_REMOVED lines=10> */
[----:B------:R-:W4:Y:S04]  /*1d60*/  LDG.E.CONSTANT R26, desc[UR6][R12.64+0x4] ;  /* 0x000004060c1a7981 */ /* 0x000f28000c1e9900 */
[----:B0-----:R-:W4:Y:S04]  /*1d70*/  LDG.E.CONSTANT R28, desc[UR6][R12.64+0x8] ;  /* 0x000008060c1c7981 */ /* 0x001f28000c1e9900 */
[----:B------:R-:W4:Y:S01]  /*1d80*/  LDG.E.CONSTANT R30, desc[UR6][R12.64+0xc] ;  /* 0x00000c060c1e7981 */ /* 0x000f22000c1e9900 */
[----:B------:R-:W0:Y:S01]  /*1d90*/  S2UR UR5, SR_CgaCtaId ;  /* 0x00000000000579c3 */ /* 0x000e220000008800 */
[----:B------:R-:W-:Y:S01]  /*1da0*/  UMOV UR4, 0x400 ;  /* 0x0000040000047882 */ /* 0x000fe20000000000 */
[----:B--2---:R-:W-:Y:S01]  /*1db0*/  IMAD R18, R0, UR13, R17 ;  /* 0x0000000d00127c24 */ /* 0x004fe2000f8e0211 */
[----:B------:R-:W-:Y:S01]  /*1dc0*/  IADD3 R17, PT, PT, R17, 0x4, RZ ;  /* 0x0000000411117810 */ /* 0x000fe20007ffe0ff */
[----:B0-----:R-:W-:-:S06]  /*1dd0*/  ULEA UR4, UR5, UR4, 0x18 ;  /* 0x0000000405047291 */ /* 0x001fcc000f8ec0ff */
[----:B------:R-:W-:-:S05]  /*1de0*/  LEA R18, R18, UR4, 0x2 ;  /* 0x0000000412127c11 */ /* 0x000fca000f8e10ff */
[----:B------:R-:W3:Y:S04]  /*1df0*/  LDS R19, [R18] ;  /* 0x0000000012137984 */ /* 0x000ee80000000800 */
[----:B------:R-:W4:Y:S04]  /*1e00*/  LDS R20, [R18+0x4] ;  /* 0x0000040012147984 */ /* 0x000f280000000800 */
[----:B------:R-:W0:Y:S04]  /*1e10*/  LDS R22, [R18+0x8] ;  /* 0x0000080012167984 */ /* 0x000e280000000800 */
[----:B------:R-:W1:Y:S01]  /*1e20*/  LDS R24, [R18+0xc] ;  /* 0x00000c0012187984 */ /* 0x000e620000000800 */
[----:B---3--:R-:W-:-:S04]  /*1e30*/  FFMA R19, R23, R19, R16 ;  /* 0x0000001317137223 */ /* 0x008fc80000000010 */
[----:B----4-:R-:W-:-:S04]  /*1e40*/  FFMA R19, R26, R20, R19 ;  /* 0x000000141a137223 */ /* 0x010fc80000000013 */
[----:B0-----:R-:W-:-:S04]  /*1e50*/  FFMA R19, R28, R22, R19 ;  /* 0x000000161c137223 */ /* 0x001fc80000000013 */
[----:B-1----:R-:W-:-:S07]  /*1e60*/  FFMA R16, R30, R24, R19 ;  /* 0x000000181e107223 */ /* 0x002fce0000000013 */
.L_x_61:
[----:B------:R-:W-:Y:S05]  /*1e70*/  @!P3 BRA `(.L_x_59) ;  /* 0x00000000005cb947 */ /* 0x000fea0003800000 */
[----:B------:R-:W1:Y:S01]  /*1e80*/  LDC.64 R12, c[0x0][0x380] ;  /* 0x0000e000ff0c7b82 */ /* 0x000e620000000a00 */
[----:B------:R-:W-:Y:S01]  /*1e90*/  IADD3 R18, P2, PT, R15, R17, RZ ;  /* 0x000000110f127210 */ /* 0x000fe20007f5e0ff */
[----:B------:R-:W2:Y:S04]  /*1ea0*/  LDCU UR13, c[0x0][0x3dc] ;  /* 0x00007b80ff0d77ac */ /* 0x000ea80008000800 */
[----:B------:R-:W-:Y:S01]  /*1eb0*/  IMAD.X R19, RZ, RZ, R10, P2 ;  /* 0x000000ffff137224 */ /* 0x000fe200010e060a */
        /* <DEDUP_REMOVED lines=8> */
[----:B------:R-:W-:-:S05]  /*1f40*/  LEA R22, R17, UR4, 0x2 ;  /* 0x0000000411167c11 */ /* 0x000fca000f8e10ff */
        /* <DEDUP_REMOVED lines=10> */
.L_x_59:
[----:B------:R-:W1:Y:S01]  /*1ff0*/  LDC.64 R12, c[0x0][0x3b8] ;  /* 0x0000ee00ff0c7b82 */ /* 0x000e620000000a00 */
[----:B------:R-:W-:Y:S02]  /*2000*/  IMAD.IADD R18, R0, 0x1, R15 ;  /* 0x0000000100127824 */ /* 0x000fe400078e020f */
[----:B------:R-:W-:-:S05]  /*2010*/  IMAD.MOV.U32 R19, RZ, RZ, RZ ;  /* 0x000000ffff137224 */ /* 0x000fca00078e00ff */
[----:B------:R-:W2:Y:S01]  /*2020*/  LDC R17, c[0x0][0x3dc] ;  /* 0x0000f700ff117b82 */ /* 0x000ea20000000800 */
[----:B-1----:R-:W-:-:S05]  /*2030*/  IMAD.WIDE R12, R18, 0x4, R12 ;  /* 0x00000004120c7825 */ /* 0x002fca00078e020c */
[----:B------:R1:W-:Y:S01]  /*2040*/  STG.E desc[UR6][R12.64], R16 ;  /* 0x000000100c007986 */ /* 0x0003e2000c101906 */
[----:B--2---:R-:W-:-:S13]  /*2050*/  ISETP.GE.AND P2, PT, R17, 0x1, PT ;  /* 0x000000011100780c */ /* 0x004fda0003f46270 */
[----:B-1----:R-:W-:Y:S05]  /*2060*/  @!P2 BRA `(.L_x_62) ;  /* 0x0000000400e0a947 */ /* 0x002fea0003800000 */
[----:B------:R-:W-:Y:S01]  /*2070*/  ISETP.GE.U32.AND P2, PT, R29, 0x7, PT ;  /* 0x000000071d00780c */ /* 0x000fe20003f46070 */
[----:B------:R-:W-:Y:S02]  /*2080*/  HFMA2 R16, -RZ, RZ, 0, 0 ;  /* 0x00000000ff107431 */ /* 0x000fe400000001ff */
[----:B------:R-:W-:-:S10]  /*2090*/  IMAD.MOV.U32 R19, RZ, RZ, RZ ;  /* 0x000000ffff137224 */ /* 0x000fd400078e00ff */
[----:B------:R-:W-:Y:S05]  /*20a0*/  @!P2 BRA `(.L_x_63) ;  /* 0x0000000000bca947 */ /* 0x000fea0003800000 */
[----:B------:R-:W1:Y:S01]  /*20b0*/  S2UR UR5, SR_CgaCtaId ;  /* 0x00000000000579c3 */ /* 0x000e620000008800 */
[----:B------:R-:W-:Y:S01]  /*20c0*/  UMOV UR4, 0x400 ;  /* 0x0000040000047882 */ /* 0x000fe20000000000 */
[----:B------:R-:W-:Y:S01]  /*20d0*/  IMAD.MOV.U32 R19, RZ, RZ, RZ ;  /* 0x000000ffff137224 */ /* 0x000fe200078e00ff */
[----:B-1----:R-:W-:-:S03]  /*20e0*/  ULEA UR5, UR5, UR4, 0x18 ;  /* 0x0000000405057291 */ /* 0x002fc6000f8ec0ff */
[----:B------:R-:W-:-:S09]  /*20f0*/  UMOV UR4, URZ ;  /* 0x000000ff00047c82 */ /* 0x000fd20008000000 */
.L_x_64:
[----:B------:R-:W1:Y:S01]  /*2100*/  LDC.64 R12, c[0x0][0x388] ;  /* 0x0000e200ff0c7b82 */ /* 0x000e620000000a00 */
[----:B------:R-:W-:-:S05]  /*2110*/  IADD3 R16, P2, PT, R15, UR4, RZ ;  /* 0x000000040f107c10 */ /* 0x000fca000ff5e0ff */
[----:B------:R-:W-:Y:S01]  /*2120*/  IMAD.X R20, RZ, RZ, R10, P2 ;  /* 0x000000ffff147224 */ /* 0x000fe200010e060a */
[----:B-1----:R-:W-:-:S04]  /*2130*/  LEA R12, P2, R16, R12, 0x2 ;  /* 0x0000000c100c7211 */ /* 0x002fc800078410ff */
[----:B------:R-:W-:-:S05]  /*2140*/  LEA.HI.X R13, R16, R13, R20, 0x2, P2 ;  /* 0x0000000d100d7211 */ /* 0x000fca00010f1414 */
[----:B------:R-:W2:Y:S04]  /*2150*/  LDG.E.CONSTANT R26, desc[UR6][R12.64] ;  /* 0x000000060c1a7981 */ /* 0x000ea8000c1e9900 */
[----:B------:R-:W3:Y:S04]  /*2160*/  LDG.E.CONSTANT R23, desc[UR6][R12.64+0x4] ;  /* 0x000004060c177981 */ /* 0x000ee8000c1e9900 */
[----:B------:R-:W4:Y:S04]  /*2170*/  LDG.E.CONSTANT R21, desc[UR6][R12.64+0x8] ;  /* 0x000008060c157981 */ /* 0x000f28000c1e9900 */
[----:B------:R-:W4:Y:S04]  /*2180*/  LDG.E.CONSTANT R24, desc[UR6][R12.64+0xc] ;  /* 0x00000c060c187981 */ /* 0x000f28000c1e9900 */
[----:B------:R-:W4:Y:S04]  /*2190*/  LDG.E.CONSTANT R22, desc[UR6][R12.64+0x10] ;  /* 0x000010060c167981 */ /* 0x000f28000c1e9900 */
[----:B------:R-:W4:Y:S04]  /*21a0*/  LDG.E.CONSTANT R20, desc[UR6][R12.64+0x14] ;  /* 0x000014060c147981 */ /* 0x000f28000c1e9900 */
[----:B------:R-:W4:Y:S04]  /*21b0*/  LDG.E.CONSTANT R16, desc[UR6][R12.64+0x18] ;  /* 0x000018060c107981 */ /* 0x000f28000c1e9900 */
[----:B0-----:R0:W4:Y:S01]  /*21c0*/  LDG.E.CONSTANT R25, desc[UR6][R12.64+0x1c] ;  /* 0x00001c060c197981 */ /* 0x001122000c1e9900 */
[----:B------:R-:W-:Y:S01]  /*21d0*/  IMAD R27, R17, UR4, R0 ;  /* 0x00000004111b7c24 */ /* 0x000fe2000f8e0200 */
[----:B------:R-:W-:-:S04]  /*21e0*/  UIADD3 UR4, UPT, UPT, UR4, 0x8, URZ ;  /* 0x0000000804047890 */ /* 0x000fc8000fffe0ff */
[----:B------:R-:W-:Y:S01]  /*21f0*/  LEA R32, R27, UR5, 0x2 ;  /* 0x000000051b207c11 */ /* 0x000fe2000f8e10ff */
[----:B------:R-:W-:-:S04]  /*2200*/  UISETP.NE.AND UP0, UPT, UR4, UR10, UPT ;  /* 0x0000000a0400728c */ /* 0x000fc8000bf05270 */
[C---:B------:R-:W-:Y:S02]  /*2210*/  IMAD R30, R17.reuse, 0x4, R32 ;  /* 0x00000004111e7824 */ /* 0x040fe400078e0220 */
[----:B------:R-:W2:Y:S02]  /*2220*/  LDS R32, [R32] ;  /* 0x0000000020207984 */ /* 0x000ea40000000800 */
[C---:B------:R-:W-:Y:S02]  /*2230*/  IMAD R28, R17.reuse, 0x4, R30 ;  /* 0x00000004111c7824 */ /* 0x040fe400078e021e */
[----:B------:R-:W3:Y:S03]  /*2240*/  LDS R30, [R30] ;  /* 0x000000001e1e7984 */ /* 0x000ee60000000800 */
[C---:B------:R-:W-:Y:S02]  /*2250*/  LEA R34, R17.reuse, R28, 0x2 ;  /* 0x0000001c11227211 */ /* 0x040fe400078e10ff */
[----:B------:R-:W4:Y:S03]  /*2260*/  LDS R28, [R28] ;  /* 0x000000001c1c7984 */ /* 0x000f260000000800 */
[C---:B------:R-:W-:Y:S01]  /*2270*/  IMAD R36, R17.reuse, 0x4, R34 ;  /* 0x0000000411247824 */ /* 0x040fe200078e0222 */
[----:B------:R-:W1:Y:S03]  /*2280*/  LDS R29, [R34] ;  /* 0x00000000221d7984 */ /* 0x000e660000000800 */
[C---:B------:R-:W-:Y:S01]  /*2290*/  IMAD R31, R17.reuse, 0x4, R36 ;  /* 0x00000004111f7824 */ /* 0x040fe200078e0224 */
[----:B------:R-:W1:Y:S03]  /*22a0*/  LDS R27, [R36] ;  /* 0x00000000241b7984 */ /* 0x000e660000000800 */
[----:B------:R-:W-:-:S02]  /*22b0*/  IMAD R33, R17, 0x4, R31 ;  /* 0x0000000411217824 */ /* 0x000fc400078e021f */
[----:B------:R-:W1:Y:S02]  /*22c0*/  LDS R31, [R31] ;  /* 0x000000001f1f7984 */ /* 0x000e640000000800 */
[----:B0-----:R-:W-:Y:S02]  /*22d0*/  IMAD R12, R17, 0x4, R33 ;  /* 0x00000004110c7824 */ /* 0x001fe400078e0221 */
[----:B------:R-:W0:Y:S04]  /*22e0*/  LDS R13, [R33] ;  /* 0x00000000210d7984 */ /* 0x000e280000000800 */
[----:B------:R-:W0:Y:S01]  /*22f0*/  LDS R12, [R12] ;  /* 0x000000000c0c7984 */ /* 0x000e220000000800 */
[----:B--2---:R-:W-:-:S04]  /*2300*/  FFMA R19, R32, R26, R19 ;  /* 0x0000001a20137223 */ /* 0x004fc80000000013 */
[----:B---3--:R-:W-:-:S04]  /*2310*/  FFMA R19, R30, R23, R19 ;  /* 0x000000171e137223 */ /* 0x008fc80000000013 */
[----:B----4-:R-:W-:-:S04]  /*2320*/  FFMA R28, R28, R21, R19 ;  /* 0x000000151c1c7223 */ /* 0x010fc80000000013 */
[----:B-1----:R-:W-:-:S04]  /*2330*/  FFMA R24, R29, R24, R28 ;  /* 0x000000181d187223 */ /* 0x002fc8000000001c */
[----:B------:R-:W-:-:S04]  /*2340*/  FFMA R22, R27, R22, R24 ;  /* 0x000000161b167223 */ /* 0x000fc80000000018 */
[----:B------:R-:W-:-:S04]  /*2350*/  FFMA R20, R31, R20, R22 ;  /* 0x000000141f147223 */ /* 0x000fc80000000016 */
[----:B0-----:R-:W-:-:S04]  /*2360*/  FFMA R13, R13, R16, R20 ;  /* 0x000000100d0d7223 */ /* 0x001fc80000000014 */
[----:B------:R-:W-:Y:S01]  /*2370*/  FFMA R19, R12, R25, R13 ;  /* 0x000000190c137223 */ /* 0x000fe2000000000d */
[----:B------:R-:W-:Y:S06]  /*2380*/  BRA.U UP0, `(.L_x_64) ;  /* 0xfffffffd005c7547 */ /* 0x000fec000b83ffff */
[----:B------:R-:W-:-:S07]  /*2390*/  MOV R16, UR10 ;  /* 0x0000000a00107c02 */ /* 0x000fce0008000f00 */
.L_x_63:
[----:B------:R-:W-:-:S04]  /*23a0*/  LOP3.LUT R12, R14, 0x7, RZ, 0xc0, !PT ;  /* 0x000000070e0c7812 */ /* 0x000fc800078ec0ff */
[----:B------:R-:W-:-:S13]  /*23b0*/  ISETP.NE.AND P2, PT, R12, RZ, PT ;  /* 0x000000ff0c00720c */ /* 0x000fda0003f45270 */
[----:B------:R-:W-:Y:S05]  /*23c0*/  @!P2 BRA `(.L_x_62) ;  /* 0x000000040008a947 */ /* 0x000fea0003800000 */
[----:B------:R-:W-:Y:S01]  /*23d0*/  VIADD R12, R12, 0xffffffff ;  /* 0xffffffff0c0c7836 */ /* 0x000fe20000000000 */
[----:B------:R-:W-:-:S04]  /*23e0*/  LOP3.LUT R27, R14, 0x3, RZ, 0xc0, !PT ;  /* 0x000000030e1b7812 */ /* 0x000fc800078ec0ff */
[----:B------:R-:W-:Y:S02]  /*23f0*/  ISETP.GE.U32.AND P2, PT, R12, 0x3, PT ;  /* 0x000000030c00780c */ /* 0x000fe40003f46070 */
[----:B------:R-:W-:-:S11]  /*2400*/  ISETP.NE.AND P3, PT, R27, RZ, PT ;  /* 0x000000ff1b00720c */ /* 0x000fd60003f65270 */
[----:B------:R-:W-:Y:S05]  /*2410*/  @!P2 BRA `(.L_x_65) ;  /* 0x000000000068a947 */ /* 0x000fea0003800000 */
[----:B------:R-:W1:Y:S01]  /*2420*/  LDC.64 R12, c[0x0][0x388] ;  /* 0x0000e200ff0c7b82 */ /* 0x000e620000000a00 */
[----:B------:R-:W-:-:S05]  /*2430*/  IADD3 R20, P2, PT, R15, R16, RZ ;  /* 0x000000100f147210 */ /* 0x000fca0007f5e0ff */
[----:B------:R-:W-:Y:S01]  /*2440*/  IMAD.X R21, RZ, RZ, R10, P2 ;  /* 0x000000ffff157224 */ /* 0x000fe200010e060a */
[----:B-1----:R-:W-:-:S04]  /*2450*/  LEA R12, P2, R20, R12, 0x2 ;  /* 0x0000000c140c7211 */ /* 0x002fc800078410ff */
[----:B------:R-:W-:-:S05]  /*2460*/  LEA.HI.X R13, R20, R13, R21, 0x2, P2 ;  /* 0x0000000d140d7211 */ /* 0x000fca00010f1415 */
[----:B------:R-:W2:Y:S04]  /*2470*/  LDG.E.CONSTANT R21, desc[UR6][R12.64] ;  /* 0x000000060c157981 */ /* 0x000ea8000c1e9900 */
[----:B------:R-:W3:Y:S04]  /*2480*/  LDG.E.CONSTANT R23, desc[UR6][R12.64+0x4] ;  /* 0x000004060c177981 */ /* 0x000ee8000c1e9900 */
[----:B0-----:R-:W4:Y:S04]  /*2490*/  LDG.E.CONSTANT R25, desc[UR6][R12.64+0x8] ;  /* 0x000008060c197981 */ /* 0x001f28000c1e9900 */
[----:B------:R-:W4:Y:S01]  /*24a0*/  LDG.E.CONSTANT R28, desc[UR6][R12.64+0xc] ;  /* 0x00000c060c1c7981 */ /* 0x000f22000c1e9900 */
[----:B------:R-:W0:Y:S01]  /*24b0*/  S2UR UR5, SR_CgaCtaId ;  /* 0x00000000000579c3 */ /* 0x000e220000008800 */
[----:B------:R-:W-:Y:S01]  /*24c0*/  UMOV UR4, 0x400 ;  /* 0x0000040000047882 */ /* 0x000fe20000000000 */
[----:B------:R-:W-:-:S02]  /*24d0*/  IMAD R20, R16, R17, R0 ;  /* 0x0000001110147224 */ /* 0x000fc400078e0200 */
[----:B------:R-:W-:Y:S01]  /*24e0*/  VIADD R16, R16, 0x4 ;  /* 0x0000000410107836 */ /* 0x000fe20000000000 */
[----:B0-----:R-:W-:-:S06]  /*24f0*/  ULEA UR4, UR5, UR4, 0x18 ;  /* 0x0000000405047291 */ /* 0x001fcc000f8ec0ff */
[----:B------:R-:W-:-:S05]  /*2500*/  LEA R20, R20, UR4, 0x2 ;  /* 0x0000000414147c11 */ /* 0x000fca000f8e10ff */
[C---:B------:R-:W-:Y:S02]  /*2510*/  IMAD R22, R17.reuse, 0x4, R20 ;  /* 0x0000000411167824 */ /* 0x040fe400078e0214 */
[----:B------:R-:W2:Y:S02]  /*2520*/  LDS R20, [R20] ;  /* 0x0000000014147984 */ /* 0x000ea40000000800 */
[C---:B------:R-:W-:Y:S02]  /*2530*/  IMAD R24, R17.reuse, 0x4, R22 ;  /* 0x0000000411187824 */ /* 0x040fe400078e0216 */
[----:B------:R-:W3:Y:S03]  /*2540*/  LDS R22, [R22] ;  /* 0x0000000016167984 */ /* 0x000ee60000000800 */
[----:B------:R-:W-:Y:S02]  /*2550*/  LEA R26, R17, R24, 0x2 ;  /* 0x00000018111a7211 */ /* 0x000fe400078e10ff */
[----:B------:R-:W4:Y:S04]  /*2560*/  LDS R24, [R24] ;  /* 0x0000000018187984 */ /* 0x000f280000000800 */
[----:B------:R-:W0:Y:S01]  /*2570*/  LDS R26, [R26] ;  /* 0x000000001a1a7984 */ /* 0x000e220000000800 */
[----:B--2---:R-:W-:-:S04]  /*2580*/  FFMA R21, R20, R21, R19 ;  /* 0x0000001514157223 */ /* 0x004fc80000000013 */
[----:B---3--:R-:W-:-:S04]  /*2590*/  FFMA R21, R22, R23, R21 ;  /* 0x0000001716157223 */ /* 0x008fc80000000015 */
[----:B----4-:R-:W-:-:S04]  /*25a0*/  FFMA R21, R24, R25, R21 ;  /* 0x0000001918157223 */ /* 0x010fc80000000015 */
[----:B0-----:R-:W-:-:S07]  /*25b0*/  FFMA R19, R26, R28, R21 ;  /* 0x0000001c1a137223 */ /* 0x001fce0000000015 */
.L_x_65:
[----:B------:R-:W-:Y:S05]  /*25c0*/  @!P3 BRA `(.L_x_62) ;  /* 0x000000000088b947 */ /* 0x000fea0003800000 */
[----:B------:R-:W-:Y:S02]  /*25d0*/  ISETP.NE.AND P3, PT, R27, 0x1, PT ;  /* 0x000000011b00780c */ /* 0x000fe40003f65270 */
[----:B------:R-:W-:-:S04]  /*25e0*/  LOP3.LUT R14, R14, 0x1, RZ, 0xc0, !PT ;  /* 0x000000010e0e7812 */ /* 0x000fc800078ec0ff */
[----:B------:R-:W-:-:S07]  /*25f0*/  ISETP.NE.AND P2, PT, R14, RZ, PT ;  /* 0x000000ff0e00720c */ /* 0x000fce0003f45270 */
[----:B------:R-:W1:Y:S01]  /*2600*/  @P3 LDC.64 R12, c[0x0][0x388] ;  /* 0x0000e200ff0c3b82 */ /* 0x000e620000000a00 */
[C---:B------:R-:W-:Y:S01]  /*2610*/  @P3 IADD3 R14, P4, PT, R15.reuse, R16, RZ ;  /* 0x000000100f0e3210 */ /* 0x040fe20007f9e0ff */
[C---:B------:R-:W-:Y:S02]  /*2620*/  @P3 IMAD R22, R16.reuse, R17, R0 ;  /* 0x0000001110163224 */ /* 0x040fe400078e0200 */
[----:B------:R-:W-:Y:S02]  /*2630*/  @P3 VIADD R16, R16, 0x2 ;  /* 0x0000000210103836 */ /* 0x000fe40000000000 */
[----:B------:R-:W-:Y:S02]  /*2640*/  @P3 IMAD.X R23, RZ, RZ, R10, P4 ;  /* 0x000000ffff173224 */ /* 0x000fe400020e060a */
[----:B------:R-:W2:Y:S01]  /*2650*/  @P2 LDC.64 R20, c[0x0][0x388] ;  /* 0x0000e200ff142b82 */ /* 0x000ea20000000a00 */
[----:B------:R-:W-:Y:S02]  /*2660*/  @P2 IADD3 R15, P4, PT, R15, R16, RZ ;  /* 0x000000100f0f2210 */ /* 0x000fe40007f9e0ff */
[----:B-1----:R-:W-:-:S04]  /*2670*/  @P3 LEA R12, P5, R14, R12, 0x2 ;  /* 0x0000000c0e0c3211 */ /* 0x002fc800078a10ff */
[----:B------:R-:W-:Y:S01]  /*2680*/  @P3 LEA.HI.X R13, R14, R13, R23, 0x2, P5 ;  /* 0x0000000d0e0d3211 */ /* 0x000fe200028f1417 */
[----:B------:R-:W-:Y:S01]  /*2690*/  @P2 IMAD.X R14, RZ, RZ, R10, P4 ;  /* 0x000000ffff0e2224 */ /* 0x000fe200020e060a */
[----:B--2---:R-:W-:-:S03]  /*26a0*/  @P2 LEA R20, P4, R15, R20, 0x2 ;  /* 0x000000140f142211 */ /* 0x004fc600078810ff */
[----:B------:R-:W2:Y:S01]  /*26b0*/  @P3 LDG.E.CONSTANT R10, desc[UR6][R12.64] ;  /* 0x000000060c0a3981 */ /* 0x000ea2000c1e9900 */
[----:B------:R-:W-:-:S03]  /*26c0*/  @P2 LEA.HI.X R21, R15, R21, R14, 0x2, P4 ;  /* 0x000000150f152211 */ /* 0x000fc600020f140e */
[----:B------:R-:W3:Y:S04]  /*26d0*/  @P3 LDG.E.CONSTANT R23, desc[UR6][R12.64+0x4] ;  /* 0x000004060c173981 */ /* 0x000ee8000c1e9900 */
[----:B------:R-:W4:Y:S01]  /*26e0*/  @P2 LDG.E.CONSTANT R20, desc[UR6][R20.64] ;  /* 0x0000000614142981 */ /* 0x000f22000c1e9900 */
[----:B------:R-:W-:Y:S01]  /*26f0*/  @P3 MOV R14, 0x400 ;  /* 0x00000400000e3802 */ /* 0x000fe20000000f00 */
[----:B------:R-:W-:Y:S01]  /*2700*/  @P2 IMAD R16, R16, R17, R0 ;  /* 0x0000001110102224 */ /* 0x000fe200078e0200 */
[----:B------:R-:W1:Y:S01]  /*2710*/  @P3 S2R R15, SR_CgaCtaId ;  /* 0x00000000000f3919 */ /* 0x000e620000008800 */
[----:B0-----:R-:W0:Y:S01]  /*2720*/  @P2 S2R R25, SR_CgaCtaId ;  /* 0x0000000000192919 */ /* 0x001e220000008800 */
[----:B-1----:R-:W-:Y:S02]  /*2730*/  @P3 LEA R15, R15, R14, 0x18 ;  /* 0x0000000e0f0f3211 */ /* 0x002fe400078ec0ff */
[----:B------:R-:W-:-:S02]  /*2740*/  @P2 MOV R14, 0x400 ;  /* 0x00000400000e2802 */ /* 0x000fc40000000f00 */
[----:B------:R-:W-:Y:S02]  /*2750*/  @P3 LEA R22, R22, R15, 0x2 ;  /* 0x0000000f16163211 */ /* 0x000fe400078e10ff */
[----:B0-----:R-:W-:-:S03]  /*2760*/  @P2 LEA R25, R25, R14, 0x18 ;  /* 0x0000000e19192211 */ /* 0x001fc600078ec0ff */
[----:B------:R-:W-:Y:S02]  /*2770*/  @P3 IMAD R17, R17, 0x4, R22 ;  /* 0x0000000411113824 */ /* 0x000fe400078e0216 */
[----:B------:R-:W2:Y:S01]  /*2780*/  @P3 LDS R22, [R22] ;  /* 0x0000000016163984 */ /* 0x000ea20000000800 */
[----:B------:R-:W-:-:S03]  /*2790*/  @P2 IMAD R16, R16, 0x4, R25 ;  /* 0x0000000410102824 */ /* 0x000fc600078e0219 */
[----:B------:R-:W3:Y:S04]  /*27a0*/  @P3 LDS R17, [R17] ;  /* 0x0000000011113984 */ /* 0x000ee80000000800 */
[----:B------:R-:W4:Y:S01]  /*27b0*/  @P2 LDS R16, [R16] ;  /* 0x0000000010102984 */ /* 0x000f220000000800 */
[----:B--2---:R-:W-:-:S04]  /*27c0*/  @P3 FFMA R10, R22, R10, R19 ;  /* 0x0000000a160a3223 */ /* 0x004fc80000000013 */
[----:B---3--:R-:W-:-:S04]  /*27d0*/  @P3 FFMA R19, R17, R23, R10 ;  /* 0x0000001711133223 */ /* 0x008fc8000000000a */
[----:B----4-:R-:W-:-:S07]  /*27e0*/  @P2 FFMA R19, R16, R20, R19 ;  /* 0x0000001410132223 */ /* 0x010fce0000000013 */
.L_x_62:
[----:B------:R-:W1:Y:S02]  /*27f0*/  LDC.64 R12, c[0x0][0x3b0] ;  /* 0x0000ec00ff0c7b82 */ /* 0x000e640000000a00 */
[----:B-1----:R-:W-:-:S05]  /*2800*/  IMAD.WIDE R12, R18, 0x4, R12 ;  /* 0x00000004120c7825 */ /* 0x002fca00078e020c */
[----:B------:R2:W-:Y:S02]  /*2810*/  STG.E desc[UR6][R12.64], R19 ;  /* 0x000000130c007986 */ /* 0x0005e4000c101906 */
.L_x_56:
[----:B------:R-:W-:Y:S05]  /*2820*/  BSYNC.RECONVERGENT B0 ;  /* 0x0000000000007941 */ /* 0x000fea0003800200 */
.L_x_55:
[----:B------:R-:W-:Y:S06]  /*2830*/  BAR.SYNC.DEFER_BLOCKING 0x0 ;  /* 0x0000000000007b1d */ /* 0x000fec0000010000 */
[----:B------:R-:W-:Y:S04]  /*2840*/  BSSY.RECONVERGENT B0, `(.L_x_66) ;  /* 0x000000e000007945 */ /* 0x000fe80003800200 */
[----:B------:R-:W-:Y:S05]  /*2850*/  @P0 BRA `(.L_x_67) ;  /* 0x0000000000300947 */ /* 0x000fea0003800000 */
[----:B------:R-:W3:Y:S01]  /*2860*/  S2R R15, SR_CgaCtaId ;  /* 0x00000000000f7919 */ /* 0x000ee20000008800 */
[----:B-12---:R-:W-:Y:S01]  /*2870*/  MOV R12, 0x400 ;  /* 0x00000400000c7802 */ /* 0x006fe20000000f00 */
[----:B-----5:R-:W-:Y:S01]  /*2880*/  FADD R13, -R11, 1 ;  /* 0x3f8000000b0d7421 */ /* 0x020fe20000000100 */
[----:B------:R-:W-:Y:S02]  /*2890*/  IMAD.MOV.U32 R10, RZ, RZ, R0 ;  /* 0x000000ffff0a7224 */ /* 0x000fe400078e0000 */
[----:B---3--:R-:W-:-:S07]  /*28a0*/  LEA R15, R15, R12, 0x18 ;  /* 0x0000000c0f0f7211 */ /* 0x008fce00078ec0ff */
.L_x_68:
[C---:B---3--:R-:W-:Y:S01]  /*28b0*/  LEA R11, R10.reuse, R15, 0x2 ;  /* 0x0000000f0a0b7211 */ /* 0x048fe200078e10ff */
[----:B------:R-:W-:-:S04]  /*28c0*/  VIADD R10, R10, UR11 ;  /* 0x0000000b0a0a7c36 */ /* 0x000fc80008000000 */
[----:B------:R-:W1:Y:S01]  /*28d0*/  LDS R12, [R11] ;  /* 0x000000000b0c7984 */ /* 0x000e620000000800 */
[----:B------:R-:W-:Y:S01]  /*28e0*/  ISETP.GE.AND P0, PT, R10, UR8, PT ;  /* 0x000000080a007c0c */ /* 0x000fe2000bf06270 */
[----:B-1----:R-:W-:-:S05]  /*28f0*/  FMUL R12, R13, R12 ;  /* 0x0000000c0d0c7220 */ /* 0x002fca0000400000 */
[----:B------:R3:W-:Y:S07]  /*2900*/  STS [R11], R12 ;  /* 0x0000000c0b007388 */ /* 0x0007ee0000000800 */
[----:B------:R-:W-:Y:S05]  /*2910*/  @!P0 BRA `(.L_x_68) ;  /* 0xfffffffc00e48947 */ /* 0x000fea000383ffff */
.L_x_67:
[----:B------:R-:W-:Y:S05]  /*2920*/  BSYNC.RECONVERGENT B0 ;  /* 0x0000000000007941 */ /* 0x000fea0003800200 */
.L_x_66:
[----:B------:R-:W-:Y:S06]  /*2930*/  BAR.SYNC.DEFER_BLOCKING 0x0 ;  /* 0x0000000000007b1d */ /* 0x000fec0000010000 */
[----:B------:R-:W-:Y:S05]  /*2940*/  @P1 BRA `(.L_x_69) ;  /* 0xffffffd8004c1947 */ /* 0x000fea000383ffff */
.L_x_39:
[----:B------:R-:W-:-:S13]  /*2950*/  ISETP.GE.U32.AND P0, PT, R0, UR8, PT ;  /* 0x0000000800007c0c */ /* 0x000fda000bf06070 */
[----:B------:R-:W-:Y:S05]  /*2960*/  @P0 EXIT ;  /* 0x000000000000094d */ /* 0x000fea0003800000 */
[----:B------:R-:W4:Y:S01]  /*2970*/  S2UR UR5, SR_CgaCtaId ;  /* 0x00000000000579c3 */ /* 0x000f220000008800 */
[----:B------:R-:W-:Y:S01]  /*2980*/  UMOV UR4, 0x400 ;  /* 0x0000040000047882 */ /* 0x000fe20000000000 */
[----:B------:R-:W0:Y:S06]  /*2990*/  LDCU UR9, c[0x0][0x360] ;  /* 0x00006c00ff0977ac */ /* 0x000e2c0008000800 */
[----:B------:R-:W0:Y:S01]  /*29a0*/  LDC.64 R4, c[0x0][0x3d0] ;  /* 0x0000f400ff047b82 */ /* 0x000e220000000a00 */
[----:B----4-:R-:W-:-:S12]  /*29b0*/  ULEA UR4, UR5, UR4, 0x18 ;  /* 0x0000000405047291 */ /* 0x010fd8000f8ec0ff */
.L_x_70:
        /* <DEDUP_REMOVED lines=8> */
.L_x_71:
        /* <DEDUP_REMOVED lines=12> */
.L_x_73:


//--------------------- .nv.shared._Z31hebbian_backward_segment_kernelPKfS0_S0_S0_S0_S0_S0_PfS1_S1_S1_S1_iii --------------------------
	.section	.nv.shared._Z31hebbian_backward_segment_kernelPKfS0_S0_S0_S0_S0_S0_PfS1_S1_S1_S1_iii,"aw",@nobits
	.sectionflags	@""
	.align	16
	.zero		1024


//--------------------- .nv.shared.reserved.0     --------------------------
	.section	.nv.shared.reserved.0,"aw",@nobits
	.weak		__nv_reservedSMEM_offset_0_alias
	.size		__nv_reservedSMEM_offset_0_alias, 0, 64
	.other		__nv_reservedSMEM_offset_0_alias,@"STO_CUDA_RESERVED_SHARED STV_DEFAULT"
__nv_reservedSMEM_offset_0_alias:
	.zero		0
	.zero		64


//--------------------- .nv.shared._Z23hebbian_backward_kernelPKfS0_S0_S0_S0_S0_PfS1_S1_S1_S1_ii --------------------------
	.section	.nv.shared._Z23hebbian_backward_kernelPKfS0_S0_S0_S0_S0_PfS1_S1_S1_S1_ii,"aw",@nobits
	.sectionflags	@""
	.align	16
	.zero		1024


//--------------------- .nv.constant0._Z31hebbian_backward_segment_kernelPKfS0_S0_S0_S0_S0_S0_PfS1_S1_S1_S1_iii --------------------------
	.section	.nv.constant0._Z31hebbian_backward_segment_kernelPKfS0_S0_S0_S0_S0_S0_PfS1_S1_S1_S1_iii,"a",@progbits
	.sectionflags	@""
	.align	4
.nv.constant0._Z31hebbian_backward_segment_kernelPKfS0_S0_S0_S0_S0_S0_PfS1_S1_S1_S1_iii:
	.zero		1004


//--------------------- .nv.constant0._Z23hebbian_backward_kernelPKfS0_S0_S0_S0_S0_PfS1_S1_S1_S1_ii --------------------------
	.section	.nv.constant0._Z23hebbian_backward_kernelPKfS0_S0_S0_S0_S0_PfS1_S1_S1_S1_ii,"a",@progbits
	.sectionflags	@""
	.align	4
.nv.constant0._Z23hebbian_backward_kernelPKfS0_S0_S0_S0_S0_PfS1_S1_S1_S1_ii:
	.zero		992


//--------------------- SYMBOLS --------------------------

	.type		.nv.reservedSmem.offset0,@object
	.size		.nv.reservedSmem.offset0,0x4
	.type		.nv.reservedSmem.cap,@object
	.size		.nv.reservedSmem.cap,0x4
